	.target	sm_90a

	.elftype	@"ET_EXEC"


//--------------------- .note.nv.tkinfo           --------------------------
	.section	.note.nv.tkinfo,"",@"SHT_NOTE"
	.sectionflags	@"SHF_NOTE_NV_TKINFO"
	.tkinfo
        /*0018*/ 	.word	0x00000002
        /*0030*/ 	.string	""
        /*0030*/ 	.string	"ptxas"
        /*0030*/ 	.string	"Cuda compilation tools, release 13.0, V13.0.88"
        /*0030*/ 	.string	"Build cuda_13.0.r13.0/compiler.36424714_0"
        /*0030*/ 	.string	"-arch sm_90a -m 64 "



//--------------------- .note.nv.cuinfo           --------------------------
	.section	.note.nv.cuinfo,"",@"SHT_NOTE"
	.sectionflags	@"SHF_NOTE_NV_CUINFO"
        /*0018*/ 	.short	0x0002
        /*001a*/ 	.short	0x005a
        /*001c*/ 	.short	0x0082
	.zero		2


//--------------------- .nv.info                  --------------------------
	.section	.nv.info,"",@"SHT_CUDA_INFO"
	.align	4


	//----- nvinfo : EIATTR_REGCOUNT
	.align		4
        /*0000*/ 	.byte	0x04, 0x2f
        /*0002*/ 	.short	(.L_12 - .L_11)
	.align		4
.L_11:
        /*0004*/ 	.word	index@(_ZN7cutlass13device_kernelINS_4gemm6kernel13GemmUniversalIN4cute5tupleIJiiiiEEENS1_10collective13CollectiveMmaINS1_37MainloopSm90TmaGmmaWarpSpecializedFP8ILi5ENS5_IJNS4_1CILi1EEENSA_ILi2EEESB_EEENS1_32KernelTmaWarpSpecializedPingpongEEENS5_IJNSA_ILi64EEENSA_ILi256EEENSA_ILi32EEEEEENS_12float_e4m3_tENS5_IJlSB_lEEESK_SL_NS4_8TiledMMAINS4_8MMA_AtomIJNS4_4SM904GMMA31MMA_64x256x32_F32E4M3E4M3_SS_TNILNSP_7ScaleInE1ELSR_1EEEEEENS4_6LayoutINS5_IJSB_SB_SB_EEENS5_IJNSA_ILi0EEESW_SW_EEEEENS5_IJNS4_10UnderscoreESZ_SZ_EEEEENS4_23SM90_TMA_LOAD_MULTICASTENS4_14ComposedLayoutINS4_7SwizzleILi1ELi4ELi3EEENS4_18smem_ptr_flag_bitsILi8EEENSU_INS5_IJNSA_ILi8EEESI_EEENS5_IJSI_SB_EEEEEEEvNS4_8identityENS4_13SM90_TMA_LOADES1C_vS1D_EENS_8epilogue10collective6detail29Sm90TmaWarpSpecializedAdapterINS1H_15DefaultEpilogueISK_SL_SL_NS1G_6thread17LinearCombinationISK_Li1EffLNS1L_9ScaleType4KindE0ELNS_15FloatRoundStyleE2ESK_EENS1_15EpilogueDefaultEEEEEvvEEEEvNT_6ParamsE)
        /*0008*/ 	.word	0x000000a8


	//----- nvinfo : EIATTR_FRAME_SIZE
	.align		4
.L_12:
        /*000c*/ 	.byte	0x04, 0x11
        /*000e*/ 	.short	(.L_14 - .L_13)
	.align		4
.L_13:
        /*0010*/ 	.word	index@(_ZN7cutlass13device_kernelINS_4gemm6kernel13GemmUniversalIN4cute5tupleIJiiiiEEENS1_10collective13CollectiveMmaINS1_37MainloopSm90TmaGmmaWarpSpecializedFP8ILi5ENS5_IJNS4_1CILi1EEENSA_ILi2EEESB_EEENS1_32KernelTmaWarpSpecializedPingpongEEENS5_IJNSA_ILi64EEENSA_ILi256EEENSA_ILi32EEEEEENS_12float_e4m3_tENS5_IJlSB_lEEESK_SL_NS4_8TiledMMAINS4_8MMA_AtomIJNS4_4SM904GMMA31MMA_64x256x32_F32E4M3E4M3_SS_TNILNSP_7ScaleInE1ELSR_1EEEEEENS4_6LayoutINS5_IJSB_SB_SB_EEENS5_IJNSA_ILi0EEESW_SW_EEEEENS5_IJNS4_10UnderscoreESZ_SZ_EEEEENS4_23SM90_TMA_LOAD_MULTICASTENS4_14ComposedLayoutINS4_7SwizzleILi1ELi4ELi3EEENS4_18smem_ptr_flag_bitsILi8EEENSU_INS5_IJNSA_ILi8EEESI_EEENS5_IJSI_SB_EEEEEEEvNS4_8identityENS4_13SM90_TMA_LOADES1C_vS1D_EENS_8epilogue10collective6detail29Sm90TmaWarpSpecializedAdapterINS1H_15DefaultEpilogueISK_SL_SL_NS1G_6thread17LinearCombinationISK_Li1EffLNS1L_9ScaleType4KindE0ELNS_15FloatRoundStyleE2ESK_EENS1_15EpilogueDefaultEEEEEvvEEEEvNT_6ParamsE)
        /*0014*/ 	.word	0x00000118


	//----- nvinfo : EIATTR_MIN_STACK_SIZE
	.align		4
.L_14:
        /*0018*/ 	.byte	0x04, 0x12
        /*001a*/ 	.short	(.L_16 - .L_15)
	.align		4
.L_15:
        /*001c*/ 	.word	index@(_ZN7cutlass13device_kernelINS_4gemm6kernel13GemmUniversalIN4cute5tupleIJiiiiEEENS1_10collective13CollectiveMmaINS1_37MainloopSm90TmaGmmaWarpSpecializedFP8ILi5ENS5_IJNS4_1CILi1EEENSA_ILi2EEESB_EEENS1_32KernelTmaWarpSpecializedPingpongEEENS5_IJNSA_ILi64EEENSA_ILi256EEENSA_ILi32EEEEEENS_12float_e4m3_tENS5_IJlSB_lEEESK_SL_NS4_8TiledMMAINS4_8MMA_AtomIJNS4_4SM904GMMA31MMA_64x256x32_F32E4M3E4M3_SS_TNILNSP_7ScaleInE1ELSR_1EEEEEENS4_6LayoutINS5_IJSB_SB_SB_EEENS5_IJNSA_ILi0EEESW_SW_EEEEENS5_IJNS4_10UnderscoreESZ_SZ_EEEEENS4_23SM90_TMA_LOAD_MULTICASTENS4_14ComposedLayoutINS4_7SwizzleILi1ELi4ELi3EEENS4_18smem_ptr_flag_bitsILi8EEENSU_INS5_IJNSA_ILi8EEESI_EEENS5_IJSI_SB_EEEEEEEvNS4_8identityENS4_13SM90_TMA_LOADES1C_vS1D_EENS_8epilogue10collective6detail29Sm90TmaWarpSpecializedAdapterINS1H_15DefaultEpilogueISK_SL_SL_NS1G_6thread17LinearCombinationISK_Li1EffLNS1L_9ScaleType4KindE0ELNS_15FloatRoundStyleE2ESK_EENS1_15EpilogueDefaultEEEEEvvEEEEvNT_6ParamsE)
        /*0020*/ 	.word	0x00000118
.L_16:


//--------------------- .nv.compat                --------------------------
	.section	.nv.compat,"",@"SHT_CUDA_COMPAT_INFO"
	.align	4
        /*0000*/ 	.byte	0x02, 0x09, 0x01, 0x00, 0x02, 0x02, 0x04, 0x00, 0x02, 0x05, 0x05, 0x00, 0x03, 0x07, 0x01, 0x01
        /*0010*/ 	.byte	0x02, 0x03, 0x01, 0x00, 0x02, 0x06, 0x01, 0x00, 0x04, 0x0b, 0x08, 0x00, 0x00, 0x00, 0x00, 0x00
        /*0020*/ 	.byte	0x00, 0x00, 0x00, 0x00


//--------------------- .nv.info._ZN7cutlass13device_kernelINS_4gemm6kernel13GemmUniversalIN4cute5tupleIJiiiiEEENS1_10collective13CollectiveMmaINS1_37MainloopSm90TmaGmmaWarpSpecializedFP8ILi5ENS5_IJNS4_1CILi1EEENSA_ILi2EEESB_EEENS1_32KernelTmaWarpSpecializedPingpongEEENS5_IJNSA_ILi64EEENSA_ILi256EEENSA_ILi32EEEEEENS_12float_e4m3_tENS5_IJlSB_lEEESK_SL_NS4_8TiledMMAINS4_8MMA_AtomIJNS4_4SM904GMMA31MMA_64x256x32_F32E4M3E4M3_SS_TNILNSP_7ScaleInE1ELSR_1EEEEEENS4_6LayoutINS5_IJSB_SB_SB_EEENS5_IJNSA_ILi0EEESW_SW_EEEEENS5_IJNS4_10UnderscoreESZ_SZ_EEEEENS4_23SM90_TMA_LOAD_MULTICASTENS4_14ComposedLayoutINS4_7SwizzleILi1ELi4ELi3EEENS4_18smem_ptr_flag_bitsILi8EEENSU_INS5_IJNSA_ILi8EEESI_EEENS5_IJSI_SB_EEEEEEEvNS4_8identityENS4_13SM90_TMA_LOADES1C_vS1D_EENS_8epilogue10collective6detail29Sm90TmaWarpSpecializedAdapterINS1H_15DefaultEpilogueISK_SL_SL_NS1G_6thread17LinearCombinationISK_Li1EffLNS1L_9ScaleType4KindE0ELNS_15FloatRoundStyleE2ESK_EENS1_15EpilogueDefaultEEEEEvvEEEEvNT_6ParamsE --------------------------
	.section	.nv.info._ZN7cutlass13device_kernelINS_4gemm6kernel13GemmUniversalIN4cute5tupleIJiiiiEEENS1_10collective13CollectiveMmaINS1_37MainloopSm90TmaGmmaWarpSpecializedFP8ILi5ENS5_IJNS4_1CILi1EEENSA_ILi2EEESB_EEENS1_32KernelTmaWarpSpecializedPingpongEEENS5_IJNSA_ILi64EEENSA_ILi256EEENSA_ILi32EEEEEENS_12float_e4m3_tENS5_IJlSB_lEEESK_SL_NS4_8TiledMMAINS4_8MMA_AtomIJNS4_4SM904GMMA31MMA_64x256x32_F32E4M3E4M3_SS_TNILNSP_7ScaleInE1ELSR_1EEEEEENS4_6LayoutINS5_IJSB_SB_SB_EEENS5_IJNSA_ILi0EEESW_SW_EEEEENS5_IJNS4_10UnderscoreESZ_SZ_EEEEENS4_23SM90_TMA_LOAD_MULTICASTENS4_14ComposedLayoutINS4_7SwizzleILi1ELi4ELi3EEENS4_18smem_ptr_flag_bitsILi8EEENSU_INS5_IJNSA_ILi8EEESI_EEENS5_IJSI_SB_EEEEEEEvNS4_8identityENS4_13SM90_TMA_LOADES1C_vS1D_EENS_8epilogue10collective6detail29Sm90TmaWarpSpecializedAdapterINS1H_15DefaultEpilogueISK_SL_SL_NS1G_6thread17LinearCombinationISK_Li1EffLNS1L_9ScaleType4KindE0ELNS_15FloatRoundStyleE2ESK_EENS1_15EpilogueDefaultEEEEEvvEEEEvNT_6ParamsE,"",@"SHT_CUDA_INFO"
	.sectionflags	@""
	.align	4


	//----- nvinfo : EIATTR_CUDA_API_VERSION
	.align		4
        /*0000*/ 	.byte	0x04, 0x37
        /*0002*/ 	.short	(.L_18 - .L_17)
.L_17:
        /*0004*/ 	.word	0x00000082


	//----- nvinfo : EIATTR_KPARAM_INFO
	.align		4
.L_18:
        /*0008*/ 	.byte	0x04, 0x17
        /*000a*/ 	.short	(.L_20 - .L_19)
.L_19:
        /*000c*/ 	.word	0x00000000
        /*0010*/ 	.short	0x0000
        /*0012*/ 	.short	0x0070
        /*0014*/ 	.byte	0x00, 0xf0, 0x01, 0x10


	//----- nvinfo : EIATTR_SPARSE_MMA_MASK
	.align		4
.L_20:
        /*0018*/ 	.byte	0x03, 0x50
        /*001a*/ 	.short	0x0000


	//----- nvinfo : EIATTR_MAXREG_COUNT
	.align		4
        /*001c*/ 	.byte	0x03, 0x1b
        /*001e*/ 	.short	0x00a8


	//----- nvinfo : EIATTR_NUM_BARRIERS
	.align		4
        /*0020*/ 	.byte	0x02, 0x4c
        /*0022*/ 	.byte	0x01
	.zero		1


	//----- nvinfo : EIATTR_ANNOTATIONS
	.align		4
        /*0024*/ 	.byte	0x04, 0x55
        /*0026*/ 	.short	(.L_22 - .L_21)


	//   ....[0]....
.L_21:
        /*0028*/ 	.word	0x00000001
        /*002c*/ 	.byte	0xe0, 0x06, 0x00, 0x00, 0x01, 0x00, 0x00, 0x00, 0xe0, 0x0d, 0x00, 0x00, 0x01, 0x00, 0x00, 0x00
        /* <DEDUP_REMOVED lines=208> */
        /*0d3c*/ 	.byte	0xe0, 0x01, 0x01, 0x00, 0x01, 0x00, 0x00, 0x00, 0x30, 0x02, 0x01, 0x00


	//----- nvinfo : EIATTR_MERCURY_ISA_VERSION
	.align		4
.L_22:
        /*0d48*/ 	.byte	0x03, 0x5f
        /*0d4a*/ 	.short	0x0101


	//----- nvinfo : EIATTR_INT_WARP_WIDE_INSTR_OFFSETS
	.align		4
        /*0d4c*/ 	.byte	0x04, 0x31
        /*0d4e*/ 	.short	(.L_24 - .L_23)


	//   ....[0]....
.L_23:
        /*0d50*/ 	.word	0x000005a0


	//   ....[1]....
        /*0d54*/ 	.word	0x000005b0


	//   ....[2]....
        /*0d58*/ 	.word	0x000005f0


	//   ....[3]....
        /*0d5c*/ 	.word	0x00000620


	//   ....[4]....
        /*0d60*/ 	.word	0x00000630


	//   ....[5]....
        /*0d64*/ 	.word	0x00000670


	//   ....[6]....
        /*0d68*/ 	.word	0x000007a0


	//   ....[7]....
        /*0d6c*/ 	.word	0x000007d0


	//   ....[8]....
        /*0d70*/ 	.word	0x00005510


	//----- nvinfo : EIATTR_COOP_GROUP_MASK_REGIDS
	.align		4
.L_24:
        /*0d74*/ 	.byte	0x04, 0x29
        /*0d76*/ 	.short	(.L_26 - .L_25)


	//   ....[0]....
.L_25:
        /*0d78*/ 	.word	0xffffffff


	//   ....[1]....
        /*0d7c*/ 	.word	0xffffffff


	//   ....[2]....
        /*0d80*/ 	.word	0xffffffff


	//   ....[3]....
        /*0d84*/ 	.word	0xffffffff


	//   ....[4]....
        /*0d88*/ 	.word	0xffffffff


	//   ....[5]....
        /*0d8c*/ 	.word	0xffffffff


	//   ....[6]....
        /*0d90*/ 	.word	0xffffffff


	//----- nvinfo : EIATTR_COOP_GROUP_INSTR_OFFSETS
	.align		4
.L_26:
        /*0d94*/ 	.byte	0x04, 0x28
        /*0d96*/ 	.short	(.L_28 - .L_27)


	//   ....[0]....
.L_27:
        /*0d98*/ 	.word	0x00000070


	//   ....[1]....
        /*0d9c*/ 	.word	0x00000090


	//   ....[2]....
        /*0da0*/ 	.word	0x00000190


	//   ....[3]....
        /*0da4*/ 	.word	0x000003d0


	//   ....[4]....
        /*0da8*/ 	.word	0x00000420


	//   ....[5]....
        /*0dac*/ 	.word	0x000004e0


	//   ....[6]....
        /*0db0*/ 	.word	0x00000930


	//----- nvinfo : EIATTR_REG_RECONFIG
	.align		4
.L_28:
        /*0db4*/ 	.byte	0x01, 0x54
	.zero		2


	//----- nvinfo : EIATTR_MBARRIER_INSTR_OFFSETS
	.align		4
        /*0db8*/ 	.byte	0x04, 0x39
        /*0dba*/ 	.short	(.L_30 - .L_29)


	//   ....[0]....
.L_29:
        /*0dbc*/ 	.word	0x00000310
        /*0dc0*/ 	.word	0x000000ff
        /*0dc4*/ 	.word	0x00000000
        /*0dc8*/ 	.short	0x0100
        /*0dca*/ 	.byte	0x07
	.zero		1


	//   ....[1]....
        /*0dcc*/ 	.word	0x00000320
        /*0dd0*/ 	.word	0x000000ff
        /*0dd4*/ 	.word	0x00000028
        /*0dd8*/ 	.short	0x0100
        /*0dda*/ 	.byte	0x07
	.zero		1


	//   ....[2]....
        /*0ddc*/ 	.word	0x00000330
        /*0de0*/ 	.word	0x000000ff
        /*0de4*/ 	.word	0x00000008
        /*0de8*/ 	.short	0x0100
        /*0dea*/ 	.byte	0x07
	.zero		1


	//   ....[3]....
        /*0dec*/ 	.word	0x00000340
        /*0df0*/ 	.word	0x000000ff
        /*0df4*/ 	.word	0x00000030
        /*0df8*/ 	.short	0x0100
        /*0dfa*/ 	.byte	0x07
	.zero		1


	//   ....[4]....
        /*0dfc*/ 	.word	0x00000350
        /*0e00*/ 	.word	0x000000ff
        /*0e04*/ 	.word	0x00000010
        /*0e08*/ 	.short	0x0100
        /*0e0a*/ 	.byte	0x07
	.zero		1


	//   ....[5]....
        /*0e0c*/ 	.word	0x00000360
        /*0e10*/ 	.word	0x000000ff
        /*0e14*/ 	.word	0x00000038
        /*0e18*/ 	.short	0x0100
        /*0e1a*/ 	.byte	0x07
	.zero		1


	//   ....[6]....
        /*0e1c*/ 	.word	0x00000370
        /*0e20*/ 	.word	0x000000ff
        /*0e24*/ 	.word	0x00000018
        /*0e28*/ 	.short	0x0100
        /*0e2a*/ 	.byte	0x07
	.zero		1


	//   ....[7]....
        /*0e2c*/ 	.word	0x00000380
        /*0e30*/ 	.word	0x000000ff
        /*0e34*/ 	.word	0x00000040
        /*0e38*/ 	.short	0x0100
        /*0e3a*/ 	.byte	0x07
	.zero		1


	//   ....[8]....
        /*0e3c*/ 	.word	0x00000390
        /*0e40*/ 	.word	0x000000ff
        /*0e44*/ 	.word	0x00000020
        /*0e48*/ 	.short	0x0100
        /*0e4a*/ 	.byte	0x07
	.zero		1


	//   ....[9]....
        /*0e4c*/ 	.word	0x000003a0
        /*0e50*/ 	.word	0x000000ff
        /*0e54*/ 	.word	0x00000048
        /*0e58*/ 	.short	0x0100
        /*0e5a*/ 	.byte	0x07
	.zero		1


	//   ....[10]....
        /*0e5c*/ 	.word	0x00000810
        /*0e60*/ 	.word	0x000000ff
        /*0e64*/ 	.word	0x00000080
        /*0e68*/ 	.short	0x0100
        /*0e6a*/ 	.byte	0x07
	.zero		1


	//   ....[11]....
        /*0e6c*/ 	.word	0x00000870
        /*0e70*/ 	.word	0x000000ff
        /*0e74*/ 	.word	0x00000088
        /*0e78*/ 	.short	0x0100
        /*0e7a*/ 	.byte	0x07
	.zero		1


	//   ....[12]....
        /*0e7c*/ 	.word	0x000008b0
        /*0e80*/ 	.word	0x000000ff
        /*0e84*/ 	.word	0x00000060
        /*0e88*/ 	.short	0x0100
        /*0e8a*/ 	.byte	0x0a
	.zero		1


	//   ....[13]....
        /*0e8c*/ 	.word	0x000008c0
        /*0e90*/ 	.word	0x000000ff
        /*0e94*/ 	.word	0x00000068
        /*0e98*/ 	.short	0x0100
        /*0e9a*/ 	.byte	0x0a
	.zero		1


	//   ....[14]....
        /*0e9c*/ 	.word	0x000008d0
        /*0ea0*/ 	.word	0x000000ff
        /*0ea4*/ 	.word	0x00000070
        /*0ea8*/ 	.short	0x0100
        /*0eaa*/ 	.byte	0x0a
	.zero		1


	//   ....[15]....
        /*0eac*/ 	.word	0x000008e0
        /*0eb0*/ 	.word	0x000000ff
        /*0eb4*/ 	.word	0x00000078
        /*0eb8*/ 	.short	0x0100
        /*0eba*/ 	.byte	0x0a
	.zero		1


	//   ....[16]....
        /*0ebc*/ 	.word	0x00001790
        /*0ec0*/ 	.word	0x000000ff
        /*0ec4*/ 	.word	0xfffffff8
        /*0ec8*/ 	.short	0x010a
        /*0eca*/ 	.byte	0x11
	.zero		1


	//   ....[17]....
        /*0ecc*/ 	.word	0x00002170
        /*0ed0*/ 	.word	0x000000ff
        /*0ed4*/ 	.word	0x00000000
        /*0ed8*/ 	.short	0x010a
        /*0eda*/ 	.byte	0x06
	.zero		1


	//   ....[18]....
        /*0edc*/ 	.word	0x000021b0
        /*0ee0*/ 	.word	0x000000ff
        /*0ee4*/ 	.word	0x00000000
        /*0ee8*/ 	.short	0x010a
        /*0eea*/ 	.byte	0x06
	.zero		1


	//   ....[19]....
        /*0eec*/ 	.word	0x00003340
        /*0ef0*/ 	.word	0x000000ff
        /*0ef4*/ 	.word	0x00000000
        /*0ef8*/ 	.short	0x010a
        /*0efa*/ 	.byte	0x09
	.zero		1


	//   ....[20]....
        /*0efc*/ 	.word	0x00003380
        /*0f00*/ 	.word	0x000000ff
        /*0f04*/ 	.word	0x00000000
        /*0f08*/ 	.short	0x010a
        /*0f0a*/ 	.byte	0x09
	.zero		1


	//   ....[21]....
        /*0f0c*/ 	.word	0x000043c0
        /*0f10*/ 	.word	0x000000e5
        /*0f14*/ 	.word	0x00000000
        /*0f18*/ 	.short	0x0101
        /*0f1a*/ 	.byte	0x3f
	.zero		1


	//   ....[22]....
        /*0f1c*/ 	.word	0x00005470
        /*0f20*/ 	.word	0x000000e3
        /*0f24*/ 	.word	0x00000000
        /*0f28*/ 	.short	0x0101
        /*0f2a*/ 	.byte	0x1d
	.zero		1


	//   ....[23]....
        /*0f2c*/ 	.word	0x000055d0
        /*0f30*/ 	.word	0x00000018
        /*0f34*/ 	.word	0x00000000
        /*0f38*/ 	.short	0x0101
        /*0f3a*/ 	.byte	0x3f
	.zero		1


	//   ....[24]....
        /*0f3c*/ 	.word	0x00005680
        /*0f40*/ 	.word	0x000000ff
        /*0f44*/ 	.word	0x00000008
        /*0f48*/ 	.short	0x010a
        /*0f4a*/ 	.byte	0x11
	.zero		1


	//   ....[25]....
        /*0f4c*/ 	.word	0x0000e870
        /*0f50*/ 	.word	0x00000003
        /*0f54*/ 	.word	0x00000000
        /*0f58*/ 	.short	0x0101
        /*0f5a*/ 	.byte	0x1d
	.zero		1


	//   ....[26]....
        /*0f5c*/ 	.word	0x0000f2b0
        /*0f60*/ 	.word	0x0000000b
        /*0f64*/ 	.word	0x00000028
        /*0f68*/ 	.short	0x010a
        /*0f6a*/ 	.byte	0x3f
	.zero		1


	//   ....[27]....
        /*0f6c*/ 	.word	0x0000f680
        /*0f70*/ 	.word	0x00000005
        /*0f74*/ 	.word	0x00000088
        /*0f78*/ 	.short	0x0101
        /*0f7a*/ 	.byte	0x3f
	.zero		1


	//   ....[28]....
        /*0f7c*/ 	.word	0x0000fe90
        /*0f80*/ 	.word	0x00000007
        /*0f84*/ 	.word	0x00000000
        /*0f88*/ 	.short	0x010a
        /*0f8a*/ 	.byte	0x3f
	.zero		1


	//   ....[29]....
        /*0f8c*/ 	.word	0x0000ff10
        /*0f90*/ 	.word	0x00000008
        /*0f94*/ 	.word	0x00000000
        /*0f98*/ 	.short	0x010a
        /*0f9a*/ 	.byte	0x3f
	.zero		1


	//   ....[30]....
        /*0f9c*/ 	.word	0x0000ffa0
        /*0fa0*/ 	.word	0x00000009
        /*0fa4*/ 	.word	0x00000000
        /*0fa8*/ 	.short	0x010a
        /*0faa*/ 	.byte	0x3f
	.zero		1


	//   ....[31]....
        /*0fac*/ 	.word	0x00010030
        /*0fb0*/ 	.word	0x00000006
        /*0fb4*/ 	.word	0x00000000
        /*0fb8*/ 	.short	0x010a
        /*0fba*/ 	.byte	0x3f
	.zero		1


	//   ....[32]....
        /*0fbc*/ 	.word	0x000100c0
        /*0fc0*/ 	.word	0x00000003
        /*0fc4*/ 	.word	0x00000000
        /*0fc8*/ 	.short	0x010a
        /*0fca*/ 	.byte	0x3f
	.zero		1


	//   ....[33]....
        /*0fcc*/ 	.word	0x00010130
        /*0fd0*/ 	.word	0x00000003
        /*0fd4*/ 	.word	0xfffffff8
        /*0fd8*/ 	.short	0x010a
        /*0fda*/ 	.byte	0x3f
	.zero		1


	//   ....[34]....
        /*0fdc*/ 	.word	0x00010190
        /*0fe0*/ 	.word	0x00000003
        /*0fe4*/ 	.word	0x00000000
        /*0fe8*/ 	.short	0x010a
        /*0fea*/ 	.byte	0x3f
	.zero		1


	//   ....[35]....
        /*0fec*/ 	.word	0x00010200
        /*0ff0*/ 	.word	0x00000000
        /*0ff4*/ 	.word	0x00000000
        /*0ff8*/ 	.short	0x010a
        /*0ffa*/ 	.byte	0x3f
	.zero		1


	//   ....[36]....
        /*0ffc*/ 	.word	0x00010270
        /*1000*/ 	.word	0x00000019
        /*1004*/ 	.word	0x00000008
        /*1008*/ 	.short	0x010a
        /*100a*/ 	.byte	0x3f
	.zero		1


	//   ....[37]....
        /*100c*/ 	.word	0x00010340
        /*1010*/ 	.word	0x0000000b
        /*1014*/ 	.word	0x00000028
        /*1018*/ 	.short	0x010a
        /*101a*/ 	.byte	0x3f
	.zero		1


	//   ....[38]....
        /*101c*/ 	.word	0x00010420
        /*1020*/ 	.word	0x00000007
        /*1024*/ 	.word	0x00000000
        /*1028*/ 	.short	0x010a
        /*102a*/ 	.byte	0x3f
	.zero		1


	//   ....[39]....
        /*102c*/ 	.word	0x00010470
        /*1030*/ 	.word	0x00000008
        /*1034*/ 	.word	0x00000000
        /*1038*/ 	.short	0x010a
        /*103a*/ 	.byte	0x3f
	.zero		1


	//   ....[40]....
        /*103c*/ 	.word	0x000104c0
        /*1040*/ 	.word	0x00000009
        /*1044*/ 	.word	0x00000000
        /*1048*/ 	.short	0x010a
        /*104a*/ 	.byte	0x3f
	.zero		1


	//   ....[41]....
        /*104c*/ 	.word	0x00010510
        /*1050*/ 	.word	0x00000006
        /*1054*/ 	.word	0x00000000
        /*1058*/ 	.short	0x010a
        /*105a*/ 	.byte	0x3f
	.zero		1


	//----- nvinfo : EIATTR_NUM_MBARRIERS
	.align		4
.L_30:
        /*105c*/ 	.byte	0x03, 0x38
        /*105e*/ 	.short	0x0010


	//----- nvinfo : EIATTR_EXIT_INSTR_OFFSETS
	.align		4
        /*1060*/ 	.byte	0x04, 0x1c
        /*1062*/ 	.short	(.L_32 - .L_31)


	//   ....[0]....
.L_31:
        /*1064*/ 	.word	0x000014d0


	//   ....[1]....
        /*1068*/ 	.word	0x00001530


	//   ....[2]....
        /*106c*/ 	.word	0x0000ef80


	//   ....[3]....
        /*1070*/ 	.word	0x0000efb0


	//   ....[4]....
        /*1074*/ 	.word	0x00010110


	//----- nvinfo : EIATTR_MAX_THREADS
	.align		4
.L_32:
        /*1078*/ 	.byte	0x04, 0x05
        /*107a*/ 	.short	(.L_34 - .L_33)
.L_33:
        /*107c*/ 	.word	0x00000180
        /*1080*/ 	.word	0x00000001
        /*1084*/ 	.word	0x00000001


	//----- nvinfo : EIATTR_CRS_STACK_SIZE
	.align		4
.L_34:
        /*1088*/ 	.byte	0x04, 0x1e
        /*108a*/ 	.short	(.L_36 - .L_35)
.L_35:
        /*108c*/ 	.word	0x00000000


	//----- nvinfo : EIATTR_CBANK_PARAM_SIZE
	.align		4
.L_36:
        /*1090*/ 	.byte	0x03, 0x19
        /*1092*/ 	.short	0x0470


	//----- nvinfo : EIATTR_PARAM_CBANK
	.align		4
        /*1094*/ 	.byte	0x04, 0x0a
        /*1096*/ 	.short	(.L_38 - .L_37)
	.align		4
.L_37:
        /*1098*/ 	.word	index@(.nv.constant0._ZN7cutlass13device_kernelINS_4gemm6kernel13GemmUniversalIN4cute5tupleIJiiiiEEENS1_10collective13CollectiveMmaINS1_37MainloopSm90TmaGmmaWarpSpecializedFP8ILi5ENS5_IJNS4_1CILi1EEENSA_ILi2EEESB_EEENS1_32KernelTmaWarpSpecializedPingpongEEENS5_IJNSA_ILi64EEENSA_ILi256EEENSA_ILi32EEEEEENS_12float_e4m3_tENS5_IJlSB_lEEESK_SL_NS4_8TiledMMAINS4_8MMA_AtomIJNS4_4SM904GMMA31MMA_64x256x32_F32E4M3E4M3_SS_TNILNSP_7ScaleInE1ELSR_1EEEEEENS4_6LayoutINS5_IJSB_SB_SB_EEENS5_IJNSA_ILi0EEESW_SW_EEEEENS5_IJNS4_10UnderscoreESZ_SZ_EEEEENS4_23SM90_TMA_LOAD_MULTICASTENS4_14ComposedLayoutINS4_7SwizzleILi1ELi4ELi3EEENS4_18smem_ptr_flag_bitsILi8EEENSU_INS5_IJNSA_ILi8EEESI_EEENS5_IJSI_SB_EEEEEEEvNS4_8identityENS4_13SM90_TMA_LOADES1C_vS1D_EENS_8epilogue10collective6detail29Sm90TmaWarpSpecializedAdapterINS1H_15DefaultEpilogueISK_SL_SL_NS1G_6thread17LinearCombinationISK_Li1EffLNS1L_9ScaleType4KindE0ELNS_15FloatRoundStyleE2ESK_EENS1_15EpilogueDefaultEEEEEvvEEEEvNT_6ParamsE)
        /*109c*/ 	.short	0x0210
        /*109e*/ 	.short	0x0470


	//----- nvinfo : EIATTR_SW_WAR
	.align		4
.L_38:
        /*10a0*/ 	.byte	0x04, 0x36
        /*10a2*/ 	.short	(.L_40 - .L_39)
.L_39:
        /*10a4*/ 	.word	0x00000008
.L_40:


//--------------------- .nv.callgraph             --------------------------
	.section	.nv.callgraph,"",@"SHT_CUDA_CALLGRAPH"
	.align	4
	.sectionentsize	8
	.align		4
        /*0000*/ 	.word	0x00000000
	.align		4
        /*0004*/ 	.word	0xffffffff
	.align		4
        /*0008*/ 	.word	0x00000000
	.align		4
        /*000c*/ 	.word	0xfffffffe
	.align		4
        /*0010*/ 	.word	0x00000000
	.align		4
        /*0014*/ 	.word	0xfffffffd
	.align		4
        /*0018*/ 	.word	0x00000000
	.align		4
        /*001c*/ 	.word	0xfffffffc


//--------------------- .nv.constant4             --------------------------
	.section	.nv.constant4,"a",@progbits
	.align	8
	.align		8
.nv.constant4:
        /*0000*/ 	.dword	_ZN39_INTERNAL_348e5774_4_k_cu_2d30ecb8_33214cuda3std3__45__cpo5beginE
	.align		8
        /*0008*/ 	.dword	_ZN39_INTERNAL_348e5774_4_k_cu_2d30ecb8_33214cuda3std3__45__cpo3endE
	.align		8
        /*0010*/ 	.dword	_ZN39_INTERNAL_348e5774_4_k_cu_2d30ecb8_33214cuda3std3__45__cpo6cbeginE
	.align		8
        /*0018*/ 	.dword	_ZN39_INTERNAL_348e5774_4_k_cu_2d30ecb8_33214cuda3std3__45__cpo4cendE
	.align		8
        /*0020*/ 	.dword	_ZN39_INTERNAL_348e5774_4_k_cu_2d30ecb8_33214cuda3std3__441_GLOBAL__N__348e5774_4_k_cu_2d30ecb8_33216ignoreE
	.align		8
        /*0028*/ 	.dword	_ZN39_INTERNAL_348e5774_4_k_cu_2d30ecb8_33214cuda3std3__419piecewise_constructE
	.align		8
        /*0030*/ 	.dword	_ZN39_INTERNAL_348e5774_4_k_cu_2d30ecb8_33214cuda3std3__48in_placeE
	.align		8
        /*0038*/ 	.dword	_ZN39_INTERNAL_348e5774_4_k_cu_2d30ecb8_33214cuda3std6ranges3__45__cpo4swapE
	.align		8
        /*0040*/ 	.dword	_ZN39_INTERNAL_348e5774_4_k_cu_2d30ecb8_33214cuda3std6ranges3__45__cpo9iter_moveE
	.align		8
        /*0048*/ 	.dword	_ZN39_INTERNAL_348e5774_4_k_cu_2d30ecb8_33214cute7productE
	.align		8
        /*0050*/ 	.dword	_ZN39_INTERNAL_348e5774_4_k_cu_2d30ecb8_33214cute1_E


//--------------------- .text._ZN7cutlass13device_kernelINS_4gemm6kernel13GemmUniversalIN4cute5tupleIJiiiiEEENS1_10collective13CollectiveMmaINS1_37MainloopSm90TmaGmmaWarpSpecializedFP8ILi5ENS5_IJNS4_1CILi1EEENSA_ILi2EEESB_EEENS1_32KernelTmaWarpSpecializedPingpongEEENS5_IJNSA_ILi64EEENSA_ILi256EEENSA_ILi32EEEEEENS_12float_e4m3_tENS5_IJlSB_lEEESK_SL_NS4_8TiledMMAINS4_8MMA_AtomIJNS4_4SM904GMMA31MMA_64x256x32_F32E4M3E4M3_SS_TNILNSP_7ScaleInE1ELSR_1EEEEEENS4_6LayoutINS5_IJSB_SB_SB_EEENS5_IJNSA_ILi0EEESW_SW_EEEEENS5_IJNS4_10UnderscoreESZ_SZ_EEEEENS4_23SM90_TMA_LOAD_MULTICASTENS4_14ComposedLayoutINS4_7SwizzleILi1ELi4ELi3EEENS4_18smem_ptr_flag_bitsILi8EEENSU_INS5_IJNSA_ILi8EEESI_EEENS5_IJSI_SB_EEEEEEEvNS4_8identityENS4_13SM90_TMA_LOADES1C_vS1D_EENS_8epilogue10collective6detail29Sm90TmaWarpSpecializedAdapterINS1H_15DefaultEpilogueISK_SL_SL_NS1G_6thread17LinearCombinationISK_Li1EffLNS1L_9ScaleType4KindE0ELNS_15FloatRoundStyleE2ESK_EENS1_15EpilogueDefaultEEEEEvvEEEEvNT_6ParamsE --------------------------
	.section	.text._ZN7cutlass13device_kernelINS_4gemm6kernel13GemmUniversalIN4cute5tupleIJiiiiEEENS1_10collective13CollectiveMmaINS1_37MainloopSm90TmaGmmaWarpSpecializedFP8ILi5ENS5_IJNS4_1CILi1EEENSA_ILi2EEESB_EEENS1_32KernelTmaWarpSpecializedPingpongEEENS5_IJNSA_ILi64EEENSA_ILi256EEENSA_ILi32EEEEEENS_12float_e4m3_tENS5_IJlSB_lEEESK_SL_NS4_8TiledMMAINS4_8MMA_AtomIJNS4_4SM904GMMA31MMA_64x256x32_F32E4M3E4M3_SS_TNILNSP_7ScaleInE1ELSR_1EEEEEENS4_6LayoutINS5_IJSB_SB_SB_EEENS5_IJNSA_ILi0EEESW_SW_EEEEENS5_IJNS4_10UnderscoreESZ_SZ_EEEEENS4_23SM90_TMA_LOAD_MULTICASTENS4_14ComposedLayoutINS4_7SwizzleILi1ELi4ELi3EEENS4_18smem_ptr_flag_bitsILi8EEENSU_INS5_IJNSA_ILi8EEESI_EEENS5_IJSI_SB_EEEEEEEvNS4_8identityENS4_13SM90_TMA_LOADES1C_vS1D_EENS_8epilogue10collective6detail29Sm90TmaWarpSpecializedAdapterINS1H_15DefaultEpilogueISK_SL_SL_NS1G_6thread17LinearCombinationISK_Li1EffLNS1L_9ScaleType4KindE0ELNS_15FloatRoundStyleE2ESK_EENS1_15EpilogueDefaultEEEEEvvEEEEvNT_6ParamsE,"ax",@progbits
	.align	128
.text._ZN7cutlass13device_kernelINS_4gemm6kernel13GemmUniversalIN4cute5tupleIJiiiiEEENS1_10collective13CollectiveMmaINS1_37MainloopSm90TmaGmmaWarpSpecializedFP8ILi5ENS5_IJNS4_1CILi1EEENSA_ILi2EEESB_EEENS1_32KernelTmaWarpSpecializedPingpongEEENS5_IJNSA_ILi64EEENSA_ILi256EEENSA_ILi32EEEEEENS_12float_e4m3_tENS5_IJlSB_lEEESK_SL_NS4_8TiledMMAINS4_8MMA_AtomIJNS4_4SM904GMMA31MMA_64x256x32_F32E4M3E4M3_SS_TNILNSP_7ScaleInE1ELSR_1EEEEEENS4_6LayoutINS5_IJSB_SB_SB_EEENS5_IJNSA_ILi0EEESW_SW_EEEEENS5_IJNS4_10UnderscoreESZ_SZ_EEEEENS4_23SM90_TMA_LOAD_MULTICASTENS4_14ComposedLayoutINS4_7SwizzleILi1ELi4ELi3EEENS4_18smem_ptr_flag_bitsILi8EEENSU_INS5_IJNSA_ILi8EEESI_EEENS5_IJSI_SB_EEEEEEEvNS4_8identityENS4_13SM90_TMA_LOADES1C_vS1D_EENS_8epilogue10collective6detail29Sm90TmaWarpSpecializedAdapterINS1H_15DefaultEpilogueISK_SL_SL_NS1G_6thread17LinearCombinationISK_Li1EffLNS1L_9ScaleType4KindE0ELNS_15FloatRoundStyleE2ESK_EENS1_15EpilogueDefaultEEEEEvvEEEEvNT_6ParamsE:
        .type           _ZN7cutlass13device_kernelINS_4gemm6kernel13GemmUniversalIN4cute5tupleIJiiiiEEENS1_10collective13CollectiveMmaINS1_37MainloopSm90TmaGmmaWarpSpecializedFP8ILi5ENS5_IJNS4_1CILi1EEENSA_ILi2EEESB_EEENS1_32KernelTmaWarpSpecializedPingpongEEENS5_IJNSA_ILi64EEENSA_ILi256EEENSA_ILi32EEEEEENS_12float_e4m3_tENS5_IJlSB_lEEESK_SL_NS4_8TiledMMAINS4_8MMA_AtomIJNS4_4SM904GMMA31MMA_64x256x32_F32E4M3E4M3_SS_TNILNSP_7ScaleInE1ELSR_1EEEEEENS4_6LayoutINS5_IJSB_SB_SB_EEENS5_IJNSA_ILi0EEESW_SW_EEEEENS5_IJNS4_10UnderscoreESZ_SZ_EEEEENS4_23SM90_TMA_LOAD_MULTICASTENS4_14ComposedLayoutINS4_7SwizzleILi1ELi4ELi3EEENS4_18smem_ptr_flag_bitsILi8EEENSU_INS5_IJNSA_ILi8EEESI_EEENS5_IJSI_SB_EEEEEEEvNS4_8identityENS4_13SM90_TMA_LOADES1C_vS1D_EENS_8epilogue10collective6detail29Sm90TmaWarpSpecializedAdapterINS1H_15DefaultEpilogueISK_SL_SL_NS1G_6thread17LinearCombinationISK_Li1EffLNS1L_9ScaleType4KindE0ELNS_15FloatRoundStyleE2ESK_EENS1_15EpilogueDefaultEEEEEvvEEEEvNT_6ParamsE,@function
        .size           _ZN7cutlass13device_kernelINS_4gemm6kernel13GemmUniversalIN4cute5tupleIJiiiiEEENS1_10collective13CollectiveMmaINS1_37MainloopSm90TmaGmmaWarpSpecializedFP8ILi5ENS5_IJNS4_1CILi1EEENSA_ILi2EEESB_EEENS1_32KernelTmaWarpSpecializedPingpongEEENS5_IJNSA_ILi64EEENSA_ILi256EEENSA_ILi32EEEEEENS_12float_e4m3_tENS5_IJlSB_lEEESK_SL_NS4_8TiledMMAINS4_8MMA_AtomIJNS4_4SM904GMMA31MMA_64x256x32_F32E4M3E4M3_SS_TNILNSP_7ScaleInE1ELSR_1EEEEEENS4_6LayoutINS5_IJSB_SB_SB_EEENS5_IJNSA_ILi0EEESW_SW_EEEEENS5_IJNS4_10UnderscoreESZ_SZ_EEEEENS4_23SM90_TMA_LOAD_MULTICASTENS4_14ComposedLayoutINS4_7SwizzleILi1ELi4ELi3EEENS4_18smem_ptr_flag_bitsILi8EEENSU_INS5_IJNSA_ILi8EEESI_EEENS5_IJSI_SB_EEEEEEEvNS4_8identityENS4_13SM90_TMA_LOADES1C_vS1D_EENS_8epilogue10collective6detail29Sm90TmaWarpSpecializedAdapterINS1H_15DefaultEpilogueISK_SL_SL_NS1G_6thread17LinearCombinationISK_Li1EffLNS1L_9ScaleType4KindE0ELNS_15FloatRoundStyleE2ESK_EENS1_15EpilogueDefaultEEEEEvvEEEEvNT_6ParamsE,(.L_x_338 - _ZN7cutlass13device_kernelINS_4gemm6kernel13GemmUniversalIN4cute5tupleIJiiiiEEENS1_10collective13CollectiveMmaINS1_37MainloopSm90TmaGmmaWarpSpecializedFP8ILi5ENS5_IJNS4_1CILi1EEENSA_ILi2EEESB_EEENS1_32KernelTmaWarpSpecializedPingpongEEENS5_IJNSA_ILi64EEENSA_ILi256EEENSA_ILi32EEEEEENS_12float_e4m3_tENS5_IJlSB_lEEESK_SL_NS4_8TiledMMAINS4_8MMA_AtomIJNS4_4SM904GMMA31MMA_64x256x32_F32E4M3E4M3_SS_TNILNSP_7ScaleInE1ELSR_1EEEEEENS4_6LayoutINS5_IJSB_SB_SB_EEENS5_IJNSA_ILi0EEESW_SW_EEEEENS5_IJNS4_10UnderscoreESZ_SZ_EEEEENS4_23SM90_TMA_LOAD_MULTICASTENS4_14ComposedLayoutINS4_7SwizzleILi1ELi4ELi3EEENS4_18smem_ptr_flag_bitsILi8EEENSU_INS5_IJNSA_ILi8EEESI_EEENS5_IJSI_SB_EEEEEEEvNS4_8identityENS4_13SM90_TMA_LOADES1C_vS1D_EENS_8epilogue10collective6detail29Sm90TmaWarpSpecializedAdapterINS1H_15DefaultEpilogueISK_SL_SL_NS1G_6thread17LinearCombinationISK_Li1EffLNS1L_9ScaleType4KindE0ELNS_15FloatRoundStyleE2ESK_EENS1_15EpilogueDefaultEEEEEvvEEEEvNT_6ParamsE)
        .other          _ZN7cutlass13device_kernelINS_4gemm6kernel13GemmUniversalIN4cute5tupleIJiiiiEEENS1_10collective13CollectiveMmaINS1_37MainloopSm90TmaGmmaWarpSpecializedFP8ILi5ENS5_IJNS4_1CILi1EEENSA_ILi2EEESB_EEENS1_32KernelTmaWarpSpecializedPingpongEEENS5_IJNSA_ILi64EEENSA_ILi256EEENSA_ILi32EEEEEENS_12float_e4m3_tENS5_IJlSB_lEEESK_SL_NS4_8TiledMMAINS4_8MMA_AtomIJNS4_4SM904GMMA31MMA_64x256x32_F32E4M3E4M3_SS_TNILNSP_7ScaleInE1ELSR_1EEEEEENS4_6LayoutINS5_IJSB_SB_SB_EEENS5_IJNSA_ILi0EEESW_SW_EEEEENS5_IJNS4_10UnderscoreESZ_SZ_EEEEENS4_23SM90_TMA_LOAD_MULTICASTENS4_14ComposedLayoutINS4_7SwizzleILi1ELi4ELi3EEENS4_18smem_ptr_flag_bitsILi8EEENSU_INS5_IJNSA_ILi8EEESI_EEENS5_IJSI_SB_EEEEEEEvNS4_8identityENS4_13SM90_TMA_LOADES1C_vS1D_EENS_8epilogue10collective6detail29Sm90TmaWarpSpecializedAdapterINS1H_15DefaultEpilogueISK_SL_SL_NS1G_6thread17LinearCombinationISK_Li1EffLNS1L_9ScaleType4KindE0ELNS_15FloatRoundStyleE2ESK_EENS1_15EpilogueDefaultEEEEEvvEEEEvNT_6ParamsE,@"STO_CUDA_ENTRY STV_DEFAULT"
_ZN7cutlass13device_kernelINS_4gemm6kernel13GemmUniversalIN4cute5tupleIJiiiiEEENS1_10collective13CollectiveMmaINS1_37MainloopSm90TmaGmmaWarpSpecializedFP8ILi5ENS5_IJNS4_1CILi1EEENSA_ILi2EEESB_EEENS1_32KernelTmaWarpSpecializedPingpongEEENS5_IJNSA_ILi64EEENSA_ILi256EEENSA_ILi32EEEEEENS_12float_e4m3_tENS5_IJlSB_lEEESK_SL_NS4_8TiledMMAINS4_8MMA_AtomIJNS4_4SM904GMMA31MMA_64x256x32_F32E4M3E4M3_SS_TNILNSP_7ScaleInE1ELSR_1EEEEEENS4_6LayoutINS5_IJSB_SB_SB_EEENS5_IJNSA_ILi0EEESW_SW_EEEEENS5_IJNS4_10UnderscoreESZ_SZ_EEEEENS4_23SM90_TMA_LOAD_MULTICASTENS4_14ComposedLayoutINS4_7SwizzleILi1ELi4ELi3EEENS4_18smem_ptr_flag_bitsILi8EEENSU_INS5_IJNSA_ILi8EEESI_EEENS5_IJSI_SB_EEEEEEEvNS4_8identityENS4_13SM90_TMA_LOADES1C_vS1D_EENS_8epilogue10collective6detail29Sm90TmaWarpSpecializedAdapterINS1H_15DefaultEpilogueISK_SL_SL_NS1G_6thread17LinearCombinationISK_Li1EffLNS1L_9ScaleType4KindE0ELNS_15FloatRoundStyleE2ESK_EENS1_15EpilogueDefaultEEEEEvvEEEEvNT_6ParamsE:
[----:B------:R-:W0:Y:S02]  /*0000*/  LDC R1, c[0x0][0x28] ;  /* 0x00000a00ff017b82 */ /* 0x000e240000000800 */
[----:B0-----:R-:W-:Y:S01]  /*0010*/  VIADD R1, R1, 0xfffffee8 ;  /* 0xfffffee801017836 */ /* 0x001fe20000000000 */
[----:B------:R-:W0:Y:S01]  /*0020*/  S2R R2, SR_TID.X ;  /* 0x0000000000027919 */ /* 0x000e220000002100 */
[----:B------:R-:W-:Y:S01]  /*0030*/  ELECT P0, URZ, PT ;  /* 0x00000000003f782f */ /* 0x000fe20003800000 */
[----:B------:R-:W-:Y:S01]  /*0040*/  BSSY B0, `(.L_x_0) ;  /* 0x0000014000007945 */ /* 0x000fe20003800000 */
[--C-:B0-----:R-:W-:Y:S02]  /*0050*/  SHF.R.U32.HI R0, RZ, 0x5, R2.reuse ;  /* 0x00000005ff007819 */ /* 0x101fe40000011602 */
[----:B------:R-:W-:-:S03]  /*0060*/  SHF.R.U32.HI R5, RZ, 0x7, R2 ;  /* 0x00000007ff057819 */ /* 0x000fc60000011602 */
[----:B------:R-:W0:Y:S02]  /*0070*/  SHFL.IDX PT, R3, R0, RZ, 0x1f ;  /* 0x00001fff00037589 */ /* 0x000e2400000e0000 */
[----:B0-----:R-:W-:Y:S02]  /*0080*/  R2UR UR6, R3 ;  /* 0x00000000030672ca */ /* 0x001fe400000e0000 */
[----:B------:R0:W1:Y:S11]  /*0090*/  SHFL.IDX PT, R3, R5, RZ, 0x1f ;  /* 0x00001fff05037589 */ /* 0x00007600000e0000 */
[----:B------:R-:W-:-:S02]  /*00a0*/  USHF.R.S32.HI UR4, URZ, 0x1f, UR6 ;  /* 0x0000001f3f047899 */ /* 0x000fc40008011406 */
[----:B------:R-:W-:Y:S02]  /*00b0*/  ISETP.NE.OR P0, PT, RZ, UR6, !P0 ;  /* 0x00000006ff007c0c */ /* 0x000fe4000c705670 */
[----:B------:R-:W-:-:S04]  /*00c0*/  ULEA.HI UR4, UR4, UR6, URZ, 0x2 ;  /* 0x0000000604047291 */ /* 0x000fc8000f8f103f */
[----:B------:R-:W-:-:S04]  /*00d0*/  ULOP3.LUT UR4, UR4, 0xfffffffc, URZ, 0xc0, !UPT ;  /* 0xfffffffc04047892 */ /* 0x000fc8000f8ec03f */
[----:B------:R-:W-:-:S03]  /*00e0*/  UIADD3 UR6, UR6, -UR4, URZ ;  /* 0x8000000406067290 */ /* 0x000fc6000fffe03f */
[----:B01----:R-:W-:Y:S09]  /*00f0*/  @P0 BRA `(.L_x_1) ;  /* 0x0000000000200947 */ /* 0x003ff20003800000 */
[----:B------:R-:W-:Y:S02]  /*0100*/  ULDC.64 UR4, c[0x0][0x198] ;  /* 0x0000660000047ab9 */ /* 0x000fe40000000a00 */
[----:B------:R-:W-:Y:S02]  /*0110*/  UIADD3 UR8, UP0, UR4, 0xf0, URZ ;  /* 0x000000f004087890 */ /* 0x000fe4000ff1e03f */
[----:B------:R-:W-:Y:S02]  /*0120*/  UIADD3 UR4, UP1, UR4, 0x1f0, URZ ;  /* 0x000001f004047890 */ /* 0x000fe4000ff3e03f */
[----:B------:R-:W-:Y:S02]  /*0130*/  UIADD3.X UR9, URZ, UR5, URZ, UP0, !UPT ;  /* 0x000000053f097290 */ /* 0x000fe400087fe43f */
[----:B------:R-:W-:-:S07]  /*0140*/  UIADD3.X UR5, URZ, UR5, URZ, UP1, !UPT ;  /* 0x000000053f057290 */ /* 0x000fce0008ffe43f */
[----:B------:R0:W-:Y:S02]  /*0150*/  UTMACCTL.PF [UR8] ;  /* 0x00000000080079b9 */ /* 0x0001e40008040000 */
[----:B------:R0:W-:Y:S02]  /*0160*/  UTMACCTL.PF [UR4] ;  /* 0x00000000040079b9 */ /* 0x0001e40008040000 */
[----:B0-----:R-:W-:Y:S01]  /*0170*/  NOP ;  /* 0x0000000000007918 */ /* 0x001fe20000000000 */
.L_x_1:
[----:B------:R-:W-:Y:S05]  /*0180*/  BSYNC B0 ;  /* 0x0000000000007941 */ /* 0x000fea0003800000 */
.L_x_0:
[----:B------:R-:W0:Y:S01]  /*0190*/  SHFL.IDX PT, R6, R0, RZ, 0x1f ;  /* 0x00001fff00067589 */ /* 0x000e2200000e0000 */
[----:B------:R-:W-:Y:S01]  /*01a0*/  R2UR UR14, R3 ;  /* 0x00000000030e72ca */ /* 0x000fe200000e0000 */
[----:B------:R-:W-:-:S04]  /*01b0*/  UISETP.NE.AND UP0, UPT, UR6, 0x3, UPT ;  /* 0x000000030600788c */ /* 0x000fc8000bf05270 */
[----:B------:R-:W-:-:S08]  /*01c0*/  UISETP.EQ.OR UP0, UPT, UR6, URZ, !UP0 ;  /* 0x0000003f0600728c */ /* 0x000fd0000c702670 */
[----:B------:R-:W-:Y:S02]  /*01d0*/  UIADD3 UR12, UR14, -0x1, URZ ;  /* 0xffffffff0e0c7890 */ /* 0x000fe4000fffe03f */
[----:B------:R-:W-:Y:S02]  /*01e0*/  UISETP.EQ.AND UP0, UPT, UR14, URZ, UP0 ;  /* 0x0000003f0e00728c */ /* 0x000fe40008702270 */
[----:B------:R-:W-:Y:S02]  /*01f0*/  UISETP.GE.U32.AND UP1, UPT, UR12, 0x2, UPT ;  /* 0x000000020c00788c */ /* 0x000fe4000bf26070 */
[----:B------:R-:W-:Y:S01]  /*0200*/  USEL UR13, URZ, 0x1, !UP0 ;  /* 0x000000013f0d7887 */ /* 0x000fe2000c000000 */
[----:B0-----:R-:W-:-:S03]  /*0210*/  ISETP.NE.AND P0, PT, R6, RZ, PT ;  /* 0x000000ff0600720c */ /* 0x001fc60003f05270 */
[----:B------:R-:W-:-:S10]  /*0220*/  USEL UR13, UR13, 0x2, UP1 ;  /* 0x000000020d0d7887 */ /* 0x000fd40008800000 */
[----:B------:R-:W-:Y:S05]  /*0230*/  @P0 BRA `(.L_x_2) ;  /* 0x0000000000600947 */ /* 0x000fea0003800000 */
[----:B------:R-:W0:Y:S01]  /*0240*/  S2UR UR7, SR_CgaCtaId ;  /* 0x00000000000779c3 */ /* 0x000e220000008800 */
[----:B------:R-:W-:Y:S01]  /*0250*/  UMOV UR4, 0x400 ;  /* 0x0000040000047882 */ /* 0x000fe20000000000 */
[----:B------:R-:W-:Y:S01]  /*0260*/  UMOV UR5, 0x1 ;  /* 0x0000000100057882 */ /* 0x000fe20000000000 */
[----:B------:R-:W-:Y:S01]  /*0270*/  UMOV UR8, 0x2 ;  /* 0x0000000200087882 */ /* 0x000fe20000000000 */
[----:B------:R-:W-:Y:S01]  /*0280*/  ELECT P0, URZ, PT ;  /* 0x00000000003f782f */ /* 0x000fe20003800000 */
[----:B------:R-:W-:-:S04]  /*0290*/  UIADD3 UR8, -UR8, 0x100000, URZ ;  /* 0x0010000008087890 */ /* 0x000fc8000fffe13f */
[----:B------:R-:W-:Y:S02]  /*02a0*/  USHF.L.U32 UR9, UR8, 0xb, URZ ;  /* 0x0000000b08097899 */ /* 0x000fe4000800063f */
[----:B------:R-:W-:Y:S02]  /*02b0*/  USHF.L.U32 UR8, UR8, 0x1, URZ ;  /* 0x0000000108087899 */ /* 0x000fe4000800063f */
[----:B0-----:R-:W-:Y:S02]  /*02c0*/  ULEA UR7, UR7, UR4, 0x18 ;  /* 0x0000000407077291 */ /* 0x001fe4000f8ec03f */
[----:B------:R-:W-:-:S04]  /*02d0*/  UIADD3 UR4, -UR5, 0x100000, URZ ;  /* 0x0010000005047890 */ /* 0x000fc8000fffe13f */
[----:B------:R-:W-:Y:S02]  /*02e0*/  USHF.L.U32 UR5, UR4, 0xb, URZ ;  /* 0x0000000b04057899 */ /* 0x000fe4000800063f */
[----:B------:R-:W-:Y:S01]  /*02f0*/  USHF.L.U32 UR4, UR4, 0x1, URZ ;  /* 0x0000000104047899 */ /* 0x000fe2000800063f */
[----:B------:R-:W0:Y:S11]  /*0300*/  FENCE.VIEW.ASYNC.S ;  /* 0x00000000000073c6 */ /* 0x000e360000000000 */
[----:B0-----:R0:W1:Y:S01]  /*0310*/  SYNCS.EXCH.64 URZ, [UR7], UR4 ;  /* 0x00000004073f75b2 */ /* 0x0010620008000100 */
[----:B------:R0:W2:Y:S01]  /*0320*/  SYNCS.EXCH.64 URZ, [UR7+0x28], UR8 ;  /* 0x00002808073f75b2 */ /* 0x0000a20008000100 */
[----:B------:R0:W3:Y:S01]  /*0330*/  SYNCS.EXCH.64 URZ, [UR7+0x8], UR4 ;  /* 0x00000804073f75b2 */ /* 0x0000e20008000100 */
[----:B------:R0:W4:Y:S01]  /*0340*/  SYNCS.EXCH.64 URZ, [UR7+0x30], UR8 ;  /* 0x00003008073f75b2 */ /* 0x0001220008000100 */
[----:B------:R0:W0:Y:S01]  /*0350*/  SYNCS.EXCH.64 URZ, [UR7+0x10], UR4 ;  /* 0x00001004073f75b2 */ /* 0x0000220008000100 */
[----:B------:R0:W0:Y:S01]  /*0360*/  SYNCS.EXCH.64 URZ, [UR7+0x38], UR8 ;  /* 0x00003808073f75b2 */ /* 0x0000220008000100 */
[----:B------:R0:W0:Y:S01]  /*0370*/  SYNCS.EXCH.64 URZ, [UR7+0x18], UR4 ;  /* 0x00001804073f75b2 */ /* 0x0000220008000100 */
[----:B------:R0:W0:Y:S01]  /*0380*/  SYNCS.EXCH.64 URZ, [UR7+0x40], UR8 ;  /* 0x00004008073f75b2 */ /* 0x0000220008000100 */
[----:B------:R0:W0:Y:S01]  /*0390*/  SYNCS.EXCH.64 URZ, [UR7+0x20], UR4 ;  /* 0x00002004073f75b2 */ /* 0x0000220008000100 */
[----:B------:R0:W0:Y:S01]  /*03a0*/  SYNCS.EXCH.64 URZ, [UR7+0x48], UR8 ;  /* 0x00004808073f75b2 */ /* 0x0000220008000100 */
[----:B------:R-:W-:Y:S01]  /*03b0*/  NOP ;  /* 0x0000000000007918 */ /* 0x000fe20000000000 */
.L_x_2:
[----:B------:R-:W-:Y:S01]  /*03c0*/  SHF.R.S32.HI R3, RZ, 0x1f, R2 ;  /* 0x0000001fff037819 */ /* 0x000fe20000011402 */
[----:B------:R-:W5:Y:S01]  /*03d0*/  SHFL.IDX PT, R8, R0, RZ, 0x1f ;  /* 0x00001fff00087589 */ /* 0x000f6200000e0000 */
[----:B------:R-:W-:Y:S02]  /*03e0*/  ELECT P0, URZ, PT ;  /* 0x00000000003f782f */ /* 0x000fe40003800000 */
[----:B------:R-:W-:Y:S02]  /*03f0*/  SHF.R.S32.HI R9, RZ, 0x1f, R6 ;  /* 0x0000001fff097819 */ /* 0x000fe40000011406 */
[----:B------:R-:W-:Y:S02]  /*0400*/  ELECT P1, URZ, PT ;  /* 0x00000000003f782f */ /* 0x000fe40003820000 */
[----:B------:R-:W-:Y:S01]  /*0410*/  LEA.HI R3, R3, R2, RZ, 0x7 ;  /* 0x0000000203037211 */ /* 0x000fe200078f38ff */
[----:B------:R-:W1:Y:S01]  /*0420*/  SHFL.IDX PT, R10, R0, RZ, 0x1f ;  /* 0x00001fff000a7589 */ /* 0x000e6200000e0000 */
[----:B------:R-:W-:Y:S01]  /*0430*/  LEA.HI R9, R9, R6, RZ, 0x2 ;  /* 0x0000000609097211 */ /* 0x000fe200078f10ff */
[----:B------:R-:W2:Y:S01]  /*0440*/  S2UR UR15, SR_CTAID.X ;  /* 0x00000000000f79c3 */ /* 0x000ea20000002500 */
[----:B------:R-:W-:Y:S01]  /*0450*/  LOP3.LUT R3, R3, 0xffffff80, RZ, 0xc0, !PT ;  /* 0xffffff8003037812 */ /* 0x000fe200078ec0ff */
[----:B------:R-:W3:Y:S01]  /*0460*/  S2R R4, SR_CTAID.Y ;  /* 0x0000000000047919 */ /* 0x000ee20000002600 */
[----:B------:R-:W-:Y:S01]  /*0470*/  LOP3.LUT R9, R9, 0x3ffffffc, RZ, 0xc0, !PT ;  /* 0x3ffffffc09097812 */ /* 0x000fe200078ec0ff */
[----:B0-----:R-:W-:Y:S01]  /*0480*/  ULDC UR4, c[0x0][0x154] ;  /* 0x0000550000047ab9 */ /* 0x001fe20000000800 */
[----:B------:R-:W-:Y:S01]  /*0490*/  ULDC UR5, c[0x0][0x150] ;  /* 0x0000540000057ab9 */ /* 0x000fe20000000800 */
[----:B------:R-:W-:Y:S01]  /*04a0*/  IMAD.IADD R3, R2, 0x1, -R3 ;  /* 0x0000000102037824 */ /* 0x000fe200078e0a03 */
[----:B------:R-:W-:Y:S01]  /*04b0*/  UMOV UR9, 0x80 ;  /* 0x0000008000097882 */ /* 0x000fe20000000000 */
[----:B------:R-:W-:Y:S01]  /*04c0*/  IMAD.IADD R6, R6, 0x1, -R9 ;  /* 0x0000000106067824 */ /* 0x000fe200078e0a09 */
[----:B------:R-:W0:Y:S01]  /*04d0*/  LDC R15, c[0x0][0x148] ;  /* 0x00005200ff0f7b82 */ /* 0x000e220000000800 */
[----:B------:R-:W4:Y:S01]  /*04e0*/  SHFL.IDX PT, R9, R5, RZ, 0x1f ;  /* 0x00001fff05097589 */ /* 0x000f2200000e0000 */
[----:B------:R-:W-:Y:S01]  /*04f0*/  SHF.R.S32.HI R12, RZ, 0x1f, R3 ;  /* 0x0000001fff0c7819 */ /* 0x000fe20000011403 */
[----:B------:R-:W-:Y:S01]  /*0500*/  NOP ;  /* 0x0000000000007918 */ /* 0x000fe20000000000 */
[----:B------:R-:W-:Y:S01]  /*0510*/  NOP ;  /* 0x0000000000007918 */ /* 0x000fe20000000000 */
[----:B------:R-:W-:-:S02]  /*0520*/  ISETP.NE.AND P4, PT, RZ, UR14, PT ;  /* 0x0000000eff007c0c */ /* 0x000fc4000bf85270 */
[----:B------:R-:W-:Y:S02]  /*0530*/  LEA.HI R7, R12, R3, RZ, 0x3 ;  /* 0x000000030c077211 */ /* 0x000fe400078f18ff */
[----:B-----5:R-:W-:Y:S02]  /*0540*/  ISETP.NE.OR P0, PT, R8, RZ, !P0 ;  /* 0x000000ff0800720c */ /* 0x020fe40004705670 */
[--C-:B------:R-:W-:Y:S02]  /*0550*/  SHF.R.S32.HI R8, RZ, 0x3, R7.reuse ;  /* 0x00000003ff087819 */ /* 0x100fe40000011407 */
[----:B------:R-:W-:Y:S02]  /*0560*/  SHF.R.S32.HI R7, RZ, 0x1f, R7 ;  /* 0x0000001fff077819 */ /* 0x000fe40000011407 */
[----:B-1----:R-:W-:Y:S02]  /*0570*/  ISETP.NE.OR P1, PT, R10, RZ, !P1 ;  /* 0x000000ff0a00720c */ /* 0x002fe40004f25670 */
[----:B------:R-:W-:-:S04]  /*0580*/  LEA.HI R7, R7, R8, RZ, 0x2 ;  /* 0x0000000807077211 */ /* 0x000fc800078f10ff */
[----:B------:R-:W-:Y:S01]  /*0590*/  LOP3.LUT R7, R7, 0xfffffffc, RZ, 0xc0, !PT ;  /* 0xfffffffc07077812 */ /* 0x000fe200078ec0ff */
[----:B------:R-:W-:Y:S01]  /*05a0*/  VOTEU.ALL UP1, P0 ;  /* 0x00000000003f7886 */ /* 0x000fe20000020000 */
[----:B------:R-:W-:Y:S01]  /*05b0*/  VOTEU.ALL UP0, P0 ;  /* 0x00000000003f7886 */ /* 0x000fe20000000000 */
[----:B---3--:R-:W-:Y:S02]  /*05c0*/  I2FP.F32.U32 R0, R4 ;  /* 0x0000000400007245 */ /* 0x008fe40000201000 */
[----:B------:R-:W-:Y:S01]  /*05d0*/  IMAD.IADD R7, R8, 0x1, -R7 ;  /* 0x0000000108077824 */ /* 0x000fe200078e0a07 */
[----:B------:R-:W1:Y:S01]  /*05e0*/  @!UP1 S2UR UR8, SR_CgaCtaId ;  /* 0x00000000000899c3 */ /* 0x000e620000008800 */
[----:B------:R-:W-:Y:S01]  /*05f0*/  VOTEU.ALL UP2, P1 ;  /* 0x00000000003f7886 */ /* 0x000fe20000840000 */
[----:B------:R-:W-:Y:S01]  /*0600*/  @!UP1 UMOV UR7, 0x400 ;  /* 0x0000040000079882 */ /* 0x000fe20000000000 */
[----:B------:R-:W-:Y:S01]  /*0610*/  IMAD R6, R6, 0x4, R7 ;  /* 0x0000000406067824 */ /* 0x000fe200078e0207 */
[----:B------:R-:W-:Y:S01]  /*0620*/  VOTEU.ALL UP3, P1 ;  /* 0x00000000003f7886 */ /* 0x000fe20000860000 */
[----:B------:R-:W-:Y:S01]  /*0630*/  VOTEU.ALL UP4, P1 ;  /* 0x00000000003f7886 */ /* 0x000fe20000880000 */
[----:B------:R-:W-:Y:S01]  /*0640*/  @!UP2 UMOV UR10, 0x400 ;  /* 0x00000400000aa882 */ /* 0x000fe20000000000 */
[----:B------:R-:W-:Y:S01]  /*0650*/  IMAD.SHL.U32 R7, R6, 0x4, RZ ;  /* 0x0000000406077824 */ /* 0x000fe200078e00ff */
[----:B------:R-:W3:Y:S01]  /*0660*/  @!UP2 S2UR UR11, SR_CgaCtaId ;  /* 0x00000000000ba9c3 */ /* 0x000ee20000008800 */
[----:B------:R-:W-:Y:S01]  /*0670*/  VOTEU.ALL UP5, P1 ;  /* 0x00000000003f7886 */ /* 0x000fe200008a0000 */
[----:B----4-:R-:W-:-:S02]  /*0680*/  R2UR UR17, R9 ;  /* 0x00000000091172ca */ /* 0x010fc400000e0000 */
[----:B------:R-:W-:Y:S01]  /*0690*/  LOP3.LUT R11, R6, 0xc, R7, 0x78, !PT ;  /* 0x0000000c060b7812 */ /* 0x000fe200078e7807 */
[----:B------:R-:W-:Y:S01]  /*06a0*/  FMUL R7, R0, UR4 ;  /* 0x0000000400077c20 */ /* 0x000fe20008400000 */
[----:B--2---:R-:W-:Y:S01]  /*06b0*/  I2FP.F32.U32 R0, UR15 ;  /* 0x0000000f00007c45 */ /* 0x004fe20008201000 */
[----:B------:R-:W-:Y:S01]  /*06c0*/  UMOV UR4, 0x20 ;  /* 0x0000002000047882 */ /* 0x000fe20000000000 */
[----:B------:R-:W2:Y:S01]  /*06d0*/  LDC R8, c[0x0][0x140] ;  /* 0x00005000ff087b82 */ /* 0x000ea20000000800 */
[----:B------:R4:W-:Y:S02]  /*06e0*/  STL [R1+0x7c], R11 ;  /* 0x00007c0b01007387 */ /* 0x0009e40000100800 */
[----:B------:R-:W-:Y:S01]  /*06f0*/  FMUL R0, R0, UR5 ;  /* 0x0000000500007c20 */ /* 0x000fe20008400000 */
[----:B------:R-:W5:Y:S01]  /*0700*/  F2I.U32.TRUNC.NTZ R7, R7 ;  /* 0x0000000700077305 */ /* 0x000f62000020f000 */
[----:B------:R-:W-:-:S04]  /*0710*/  @!UP1 UIADD3 UR4, -UR4, 0x100000, URZ ;  /* 0x0010000004049890 */ /* 0x000fc8000fffe13f */
[----:B------:R-:W-:Y:S02]  /*0720*/  @!UP1 USHF.L.U32 UR5, UR4, 0xb, URZ ;  /* 0x0000000b04059899 */ /* 0x000fe4000800063f */
[----:B------:R-:W-:Y:S01]  /*0730*/  @!UP1 USHF.L.U32 UR4, UR4, 0x1, URZ ;  /* 0x0000000104049899 */ /* 0x000fe2000800063f */
[----:B------:R-:W4:Y:S01]  /*0740*/  LDC R6, c[0x0][0x144] ;  /* 0x00005100ff067b82 */ /* 0x000f220000000800 */
[----:B-1----:R-:W-:Y:S02]  /*0750*/  @!UP1 ULEA UR7, UR8, UR7, 0x18 ;  /* 0x0000000708079291 */ /* 0x002fe4000f8ec03f */
[----:B------:R-:W-:-:S04]  /*0760*/  @!UP2 UIADD3 UR8, -UR9, 0x100000, URZ ;  /* 0x001000000908a890 */ /* 0x000fc8000fffe13f */
[----:B------:R-:W-:Y:S02]  /*0770*/  @!UP2 USHF.L.U32 UR9, UR8, 0xb, URZ ;  /* 0x0000000b0809a899 */ /* 0x000fe4000800063f */
[----:B------:R-:W-:Y:S01]  /*0780*/  @!UP2 USHF.L.U32 UR8, UR8, 0x1, URZ ;  /* 0x000000010808a899 */ /* 0x000fe2000800063f */
[----:B------:R-:W1:Y:S01]  /*0790*/  F2I.U32.TRUNC.NTZ R0, R0 ;  /* 0x0000000000007305 */ /* 0x000e62000020f000 */
[----:B------:R-:W-:Y:S01]  /*07a0*/  VOTEU.ALL UP1, P0 ;  /* 0x00000000003f7886 */ /* 0x000fe20000020000 */
[----:B------:R-:W-:Y:S01]  /*07b0*/  LOP3.LUT P0, RZ, R3, 0x7, RZ, 0xc0, !PT ;  /* 0x0000000703ff7812 */ /* 0x000fe2000780c0ff */
[----:B---3--:R-:W-:Y:S01]  /*07c0*/  @!UP2 ULEA UR10, UR11, UR10, 0x18 ;  /* 0x0000000a0b0aa291 */ /* 0x008fe2000f8ec03f */
[----:B------:R-:W-:Y:S01]  /*07d0*/  VOTEU.ALL UP2, P1 ;  /* 0x00000000003f7886 */ /* 0x000fe20000840000 */
[----:B-----5:R-:W-:Y:S01]  /*07e0*/  IMAD.MOV R16, RZ, RZ, -R7 ;  /* 0x000000ffff107224 */ /* 0x020fe200078e0a07 */
[----:B------:R-:W-:Y:S01]  /*07f0*/  ISETP.LT.U32.AND P0, PT, R11, 0x2, !P0 ;  /* 0x000000020b00780c */ /* 0x000fe20004701070 */
[----:B------:R-:W3:Y:S02]  /*0800*/  FENCE.VIEW.ASYNC.S ;  /* 0x00000000000073c6 */ /* 0x000ee40000000000 */
[----:B---3--:R3:W3:Y:S01]  /*0810*/  @!UP0 SYNCS.EXCH.64 URZ, [UR7+0x80], UR4 ;  /* 0x00008004073f85b2 */ /* 0x0086e20008000100 */
[----:B--2---:R-:W-:Y:S01]  /*0820*/  ISETP.EQ.U32.AND P2, PT, R8, 0x1, PT ;  /* 0x000000010800780c */ /* 0x004fe20003f42070 */
[----:B-1----:R-:W-:-:S02]  /*0830*/  IMAD.MOV R7, RZ, RZ, -R0 ;  /* 0x000000ffff077224 */ /* 0x002fc400078e0a00 */
[----:B0-----:R-:W-:Y:S02]  /*0840*/  IMAD R0, R15, R16, R4 ;  /* 0x000000100f007224 */ /* 0x001fe400078e0204 */
[----:B----4-:R-:W-:-:S03]  /*0850*/  IMAD R14, R6, R7, UR15 ;  /* 0x0000000f060e7e24 */ /* 0x010fc6000f8e0207 */
[----:B------:R-:W-:Y:S01]  /*0860*/  ISETP.NE.AND P1, PT, R0, R11, PT ;  /* 0x0000000b0000720c */ /* 0x000fe20003f25270 */
[----:B------:R0:W1:Y:S01]  /*0870*/  @!UP1 SYNCS.EXCH.64 URZ, [UR7+0x88], UR4 ;  /* 0x00008804073f95b2 */ /* 0x0000620008000100 */
[----:B------:R-:W-:Y:S02]  /*0880*/  NOP ;  /* 0x0000000000007918 */ /* 0x000fe40000000000 */
[----:B------:R-:W-:-:S04]  /*0890*/  ISETP.EQ.OR P1, PT, R14, RZ, !P1 ;  /* 0x000000ff0e00720c */ /* 0x000fc80004f22670 */
[----:B------:R-:W-:Y:S01]  /*08a0*/  PLOP3.LUT P0, PT, P0, P1, PT, 0x80, 0x0 ;  /* 0x000000000000781c */ /* 0x000fe20000703070 */
[----:B------:R0:W2:Y:S01]  /*08b0*/  @!UP2 SYNCS.EXCH.64 URZ, [UR10+0x60], UR8 ;  /* 0x000060080a3fa5b2 */ /* 0x0000a20008000100 */
[----:B------:R0:W4:Y:S01]  /*08c0*/  @!UP3 SYNCS.EXCH.64 URZ, [UR10+0x68], UR8 ;  /* 0x000068080a3fb5b2 */ /* 0x0001220008000100 */
[----:B------:R0:W0:Y:S01]  /*08d0*/  @!UP4 SYNCS.EXCH.64 URZ, [UR10+0x70], UR8 ;  /* 0x000070080a3fc5b2 */ /* 0x0000220008000100 */
[----:B------:R0:W0:Y:S01]  /*08e0*/  @!UP5 SYNCS.EXCH.64 URZ, [UR10+0x78], UR8 ;  /* 0x000078080a3fd5b2 */ /* 0x0000220008000100 */
[----:B------:R-:W-:Y:S01]  /*08f0*/  NOP ;  /* 0x0000000000007918 */ /* 0x000fe20000000000 */
[----:B---3--:R-:W-:Y:S07]  /*0900*/  @!P2 BRA `(.L_x_3) ;  /* 0x000000000008a947 */ /* 0x008fee0003800000 */
[----:B012-4-:R-:W-:Y:S01]  /*0910*/  UCGABAR_ARV ;  /* 0x00000000000079c7 */ /* 0x017fe20008000000 */
[----:B------:R-:W-:Y:S05]  /*0920*/  BRA `(.L_x_4) ;  /* 0x0000000000047947 */ /* 0x000fea0003800000 */
.L_x_3:
[----:B012-4-:R-:W-:Y:S01]  /*0930*/  NOP ;  /* 0x0000000000007918 */ /* 0x017fe20000000000 */
.L_x_4:
[----:B------:R-:W-:Y:S01]  /*0940*/  ULDC.64 UR4, c[0x0][0x598] ;  /* 0x0001660000047ab9 */ /* 0x000fe20000000a00 */
[----:B------:R-:W-:Y:S01]  /*0950*/  ULDC.64 UR22, c[0x0][0x208] ;  /* 0x0000820000167ab9 */ /* 0x000fe20000000a00 */
[----:B------:R-:W-:-:S04]  /*0960*/  ISETP.NE.U32.AND P1, PT, RZ, UR4, PT ;  /* 0x00000004ff007c0c */ /* 0x000fc8000bf25070 */
[----:B------:R-:W-:-:S13]  /*0970*/  ISETP.NE.AND.EX P1, PT, RZ, UR5, PT, P1 ;  /* 0x00000005ff007c0c */ /* 0x000fda000bf25310 */
[----:B------:R-:W-:Y:S05]  /*0980*/  @!P1 BRA `(.L_x_5) ;  /* 0x0000000000209947 */ /* 0x000fea0003800000 */
[----:B------:R-:W0:Y:S02]  /*0990*/  LDC.64 R6, c[0x0][0x598] ;  /* 0x00016600ff067b82 */ /* 0x000e240000000a00 */
[----:B0-----:R-:W2:Y:S02]  /*09a0*/  LDG.E.64 R6, desc[UR22][R6.64] ;  /* 0x0000001606067981 */ /* 0x001ea4000c1e1b00 */
[----:B--2---:R-:W-:-:S04]  /*09b0*/  ISETP.NE.U32.AND P1, PT, R6, RZ, PT ;  /* 0x000000ff0600720c */ /* 0x004fc80003f25070 */
[----:B------:R-:W-:-:S13]  /*09c0*/  ISETP.NE.AND.EX P1, PT, R7, RZ, PT, P1 ;  /* 0x000000ff0700720c */ /* 0x000fda0003f25310 */
[----:B------:R-:W-:Y:S05]  /*09d0*/  @!P1 BRA `(.L_x_5) ;  /* 0x00000000000c9947 */ /* 0x000fea0003800000 */
[----:B------:R-:W2:Y:S02]  /*09e0*/  LD.E R6, desc[UR22][R6.64] ;  /* 0x0000001606067980 */ /* 0x000ea4000c101900 */
[----:B--2---:R-:W-:Y:S01]  /*09f0*/  R2UR UR25, R6 ;  /* 0x00000000061972ca */ /* 0x004fe200000e0000 */
[----:B------:R-:W-:-:S14]  /*0a00*/  BRA `(.L_x_6) ;  /* 0x0000000000247947 */ /* 0x000fdc0003800000 */
.L_x_5:
[----:B------:R-:W-:Y:S02]  /*0a10*/  ULDC.64 UR4, c[0x0][0x588] ;  /* 0x0001620000047ab9 */ /* 0x000fe40000000a00 */
[----:B------:R-:W-:-:S04]  /*0a20*/  ISETP.NE.U32.AND P1, PT, RZ, UR4, PT ;  /* 0x00000004ff007c0c */ /* 0x000fc8000bf25070 */
[----:B------:R-:W-:-:S13]  /*0a30*/  ISETP.NE.AND.EX P1, PT, RZ, UR5, PT, P1 ;  /* 0x00000005ff007c0c */ /* 0x000fda000bf25310 */
[----:B------:R-:W-:Y:S05]  /*0a40*/  @!P1 BRA `(.L_x_7) ;  /* 0x0000000000109947 */ /* 0x000fea0003800000 */
[----:B------:R-:W0:Y:S02]  /*0a50*/  LDC.64 R6, c[0x0][0x588] ;  /* 0x00016200ff067b82 */ /* 0x000e240000000a00 */
[----:B0-----:R-:W2:Y:S02]  /*0a60*/  LDG.E R6, desc[UR22][R6.64] ;  /* 0x0000001606067981 */ /* 0x001ea4000c1e1900 */
[----:B--2---:R-:W-:Y:S01]  /*0a70*/  R2UR UR25, R6 ;  /* 0x00000000061972ca */ /* 0x004fe200000e0000 */
[----:B------:R-:W-:-:S14]  /*0a80*/  BRA `(.L_x_6) ;  /* 0x0000000000047947 */ /* 0x000fdc0003800000 */
.L_x_7:
[----:B------:R-:W-:-:S05]  /*0a90*/  ULDC UR25, c[0x0][0x580] ;  /* 0x0001600000197ab9 */ /* 0x000fca0000000800 */
.L_x_6:
[----:B------:R-:W-:Y:S02]  /*0aa0*/  ULDC.64 UR4, c[0x0][0x5a0] ;  /* 0x0001680000047ab9 */ /* 0x000fe40000000a00 */
        /* <DEDUP_REMOVED lines=11> */
.L_x_8:
        /* <DEDUP_REMOVED lines=8> */
.L_x_10:
[----:B------:R-:W-:-:S05]  /*0be0*/  ULDC UR26, c[0x0][0x584] ;  /* 0x00016100001a7ab9 */ /* 0x000fca0000000800 */
.L_x_9:
[----:B------:R-:W0:Y:S01]  /*0bf0*/  LDC R0, c[0x0][0x65c] ;  /* 0x00019700ff007b82 */ /* 0x000e220000000800 */
[----:B------:R-:W-:Y:S01]  /*0c00*/  IMAD.U32 R6, RZ, RZ, UR15 ;  /* 0x0000000fff067e24 */ /* 0x000fe2000f8e00ff */
[----:B------:R-:W-:Y:S01]  /*0c10*/  UISETP.NE.AND UP0, UPT, UR14, 0x2, UPT ;  /* 0x000000020e00788c */ /* 0x000fe2000bf05270 */
[----:B------:R-:W-:Y:S01]  /*0c20*/  IMAD.MOV.U32 R7, RZ, RZ, RZ ;  /* 0x000000ffff077224 */ /* 0x000fe200078e00ff */
[----:B------:R-:W-:Y:S01]  /*0c30*/  ULDC UR7, c[0x0][0x28c] ;  /* 0x0000a30000077ab9 */ /* 0x000fe20000000800 */
[----:B------:R-:W-:Y:S01]  /*0c40*/  UMOV UR5, URZ ;  /* 0x0000003f00057c82 */ /* 0x000fe20008000000 */
[----:B------:R-:W-:Y:S02]  /*0c50*/  UIADD3 UR7, UR7, 0x1f, URZ ;  /* 0x0000001f07077890 */ /* 0x000fe4000fffe03f */
[----:B------:R-:W-:Y:S01]  /*0c60*/  PLOP3.LUT P1, PT, PT, PT, UP0, 0x80, 0x0 ;  /* 0x000000000000781c */ /* 0x000fe20003f2f008 */
[----:B------:R-:W-:Y:S01]  /*0c70*/  UMOV UR4, URZ ;  /* 0x0000003f00047c82 */ /* 0x000fe20008000000 */
[----:B------:R-:W-:Y:S01]  /*0c80*/  USHF.R.S32.HI UR10, URZ, 0x1f, UR7 ;  /* 0x0000001f3f0a7899 */ /* 0x000fe20008011407 */
[----:B------:R-:W-:-:S03]  /*0c90*/  ULDC.64 UR18, c[0x0][0x650] ;  /* 0x0001940000127ab9 */ /* 0x000fc60000000a00 */
[----:B------:R-:W-:-:S04]  /*0ca0*/  ULEA.HI UR10, UR10, UR7, URZ, 0x5 ;  /* 0x000000070a0a7291 */ /* 0x000fc8000f8f283f */
[----:B------:R-:W-:Y:S01]  /*0cb0*/  USHF.R.S32.HI UR14, URZ, 0x5, UR10 ;  /* 0x000000053f0e7899 */ /* 0x000fe2000801140a */
[----:B0-----:R-:W-:-:S13]  /*0cc0*/  ISETP.NE.AND P3, PT, R0, 0x1, PT ;  /* 0x000000010000780c */ /* 0x001fda0003f65270 */
[----:B------:R-:W0:Y:S01]  /*0cd0*/  @P3 LDC R9, c[0x0][0x10] ;  /* 0x00000400ff093b82 */ /* 0x000e220000000800 */
[----:B------:R-:W-:-:S07]  /*0ce0*/  @P3 IMAD.MOV.U32 R5, RZ, RZ, RZ ;  /* 0x000000ffff053224 */ /* 0x000fce00078e00ff */
[----:B------:R-:W1:Y:S01]  /*0cf0*/  @!P3 LDC R11, c[0x0][0xc] ;  /* 0x00000300ff0bbb82 */ /* 0x000e620000000800 */
[----:B------:R-:W-:Y:S01]  /*0d00*/  ULDC UR8, c[0x0][0xc] ;  /* 0x0000030000087ab9 */ /* 0x000fe20000000800 */
[----:B------:R-:W-:Y:S01]  /*0d10*/  ULDC UR9, c[0x0][0x10] ;  /* 0x0000040000097ab9 */ /* 0x000fe20000000800 */
[----:B------:R-:W-:Y:S01]  /*0d20*/  ULDC UR7, c[0x0][0x14] ;  /* 0x0000050000077ab9 */ /* 0x000fe20000000800 */
[----:B------:R-:W-:-:S04]  /*0d30*/  UIMAD.WIDE.U32 UR8, UR8, UR9, URZ ;  /* 0x00000009080872a5 */ /* 0x000fc8000f8e003f */
[----:B------:R-:W-:Y:S01]  /*0d40*/  UIMAD.WIDE.U32 UR20, UR8, UR7, URZ ;  /* 0x00000007081472a5 */ /* 0x000fe2000f8e003f */
[----:B0-----:R-:W-:Y:S01]  /*0d50*/  @P3 IMAD.WIDE.U32 R8, R9, UR15, R4 ;  /* 0x0000000f09083c25 */ /* 0x001fe2000f8e0004 */
[----:B------:R-:W-:-:S03]  /*0d60*/  UIMAD UR15, UR9, UR7, URZ ;  /* 0x00000007090f72a4 */ /* 0x000fc6000f8e023f */
[----:B------:R-:W-:Y:S01]  /*0d70*/  @P3 IMAD.MOV.U32 R13, RZ, RZ, R8 ;  /* 0x000000ffff0d3224 */ /* 0x000fe200078e0008 */
[----:B------:R-:W-:Y:S01]  /*0d80*/  UIADD3 UR15, UR21, UR15, URZ ;  /* 0x0000000f150f7290 */ /* 0x000fe2000fffe03f */
[----:B-1----:R-:W-:-:S04]  /*0d90*/  @!P3 IMAD.WIDE.U32 R6, R4, R11, R6 ;  /* 0x0000000b0406b225 */ /* 0x002fc800078e0006 */
[----:B------:R-:W-:Y:S02]  /*0da0*/  @P3 IMAD.MOV.U32 R11, RZ, RZ, RZ ;  /* 0x000000ffff0b3224 */ /* 0x000fe400078e00ff */
[----:B------:R-:W-:Y:S02]  /*0db0*/  @!P3 IMAD.MOV.U32 R13, RZ, RZ, R6 ;  /* 0x000000ffff0db224 */ /* 0x000fe400078e0006 */
[----:B------:R-:W-:Y:S02]  /*0dc0*/  @P3 IMAD.IADD R10, R9, 0x1, R11 ;  /* 0x00000001090a3824 */ /* 0x000fe400078e020b */
[----:B------:R-:W-:Y:S01]  /*0dd0*/  @!P3 IMAD.MOV.U32 R10, RZ, RZ, R7 ;  /* 0x000000ffff0ab224 */ /* 0x000fe200078e0007 */
[----:B------:R0:W-:Y:S01]  /*0de0*/  STL [R1+0x84], R13 ;  /* 0x0000840d01007387 */ /* 0x0001e20000100800 */
[----:B------:R-:W-:Y:S02]  /*0df0*/  IMAD.MOV.U32 R17, RZ, RZ, R13 ;  /* 0x000000ffff117224 */ /* 0x000fe400078e000d */
[----:B------:R-:W-:Y:S01]  /*0e00*/  IMAD.MOV.U32 R22, RZ, RZ, R10 ;  /* 0x000000ffff167224 */ /* 0x000fe200078e000a */
[----:B------:R0:W-:Y:S01]  /*0e10*/  STL [R1+0x80], R10 ;  /* 0x0000800a01007387 */ /* 0x0001e20000100800 */
[----:B------:R-:W-:Y:S05]  /*0e20*/  @P1 BRA `(.L_x_11) ;  /* 0x0000000000281947 */ /* 0x000fea0003800000 */
[----:B------:R-:W-:Y:S01]  /*0e30*/  IADD3 R17, P1, R17, UR20, RZ ;  /* 0x0000001411117c10 */ /* 0x000fe2000ff3e0ff */
[----:B------:R-:W-:Y:S02]  /*0e40*/  UISETP.GE.U32.AND UP0, UPT, UR14, 0x5, UPT ;  /* 0x000000050e00788c */ /* 0x000fe4000bf06070 */
[----:B------:R-:W-:Y:S01]  /*0e50*/  UIMAD.WIDE.U32 UR4, UR14, -0x33333333, URZ ;  /* 0xcccccccd0e0478a5 */ /* 0x000fe2000f8e003f */
[----:B------:R-:W-:Y:S01]  /*0e60*/  IADD3.X R22, R22, UR15, RZ, P1, !PT ;  /* 0x0000000f16167c10 */ /* 0x000fe20008ffe4ff */
[----:B------:R1:W-:Y:S02]  /*0e70*/  STL [R1+0x84], R17 ;  /* 0x0000841101007387 */ /* 0x0003e40000100800 */
[----:B------:R-:W-:Y:S02]  /*0e80*/  USHF.R.U32.HI UR5, URZ, 0x2, UR5 ;  /* 0x000000023f057899 */ /* 0x000fe40008011605 */
[----:B------:R1:W-:Y:S01]  /*0e90*/  STL [R1+0x80], R22 ;  /* 0x0000801601007387 */ /* 0x0003e20000100800 */
[----:B------:R-:W-:-:S02]  /*0ea0*/  UMOV UR4, URZ ;  /* 0x0000003f00047c82 */ /* 0x000fc40008000000 */
[----:B------:R-:W-:Y:S02]  /*0eb0*/  @UP0 ULOP3.LUT UR4, UR5, 0x1, URZ, 0xc0, !UPT ;  /* 0x0000000105040892 */ /* 0x000fe4000f8ec03f */
[----:B------:R-:W-:-:S12]  /*0ec0*/  UIMAD UR5, UR5, -0x5, UR14 ;  /* 0xfffffffb050578a4 */ /* 0x000fd8000f8e020e */
.L_x_11:
[----:B------:R-:W-:Y:S01]  /*0ed0*/  IMAD.MOV.U32 R8, RZ, RZ, -0x1 ;  /* 0xffffffffff087424 */ /* 0x000fe200078e00ff */
[----:B------:R-:W-:Y:S01]  /*0ee0*/  ISETP.GE.U32.AND P1, PT, R17, UR18, PT ;  /* 0x0000001211007c0c */ /* 0x000fe2000bf26070 */
[----:B------:R-:W-:Y:S01]  /*0ef0*/  IMAD.MOV.U32 R6, RZ, RZ, -0x1 ;  /* 0xffffffffff067424 */ /* 0x000fe200078e00ff */
[----:B------:R-:W-:Y:S01]  /*0f00*/  PRMT R0, RZ, 0x7610, R0 ;  /* 0x00007610ff007816 */ /* 0x000fe20000000000 */
[----:B------:R-:W-:Y:S01]  /*0f10*/  IMAD.MOV.U32 R7, RZ, RZ, -0x1 ;  /* 0xffffffffff077424 */ /* 0x000fe200078e00ff */
[----:B------:R2:W-:Y:S01]  /*0f20*/  STL [R1+0x88], R8 ;  /* 0x0000880801007387 */ /* 0x0005e20000100800 */
[----:B------:R-:W-:-:S03]  /*0f30*/  ISETP.GE.U32.AND.EX P1, PT, R22, UR19, PT, P1 ;  /* 0x0000001316007c0c */ /* 0x000fc6000bf26110 */
[----:B------:R2:W-:Y:S04]  /*0f40*/  STL [R1+0x78], R6 ;  /* 0x0000780601007387 */ /* 0x0005e80000100800 */
[----:B------:R2:W-:Y:S06]  /*0f50*/  STL [R1+0x8c], R7 ;  /* 0x00008c0701007387 */ /* 0x0005ec0000100800 */
[----:B------:R-:W-:Y:S05]  /*0f60*/  @P1 BRA `(.L_x_12) ;  /* 0x0000000400381947 */ /* 0x000fea0003800000 */
[----:B------:R-:W3:Y:S01]  /*0f70*/  LDC.64 R18, c[0x0][0x628] ;  /* 0x00018a00ff127b82 */ /* 0x000ee20000000a00 */
[----:B--2---:R-:W-:Y:S02]  /*0f80*/  IMAD.MOV.U32 R6, RZ, RZ, R17 ;  /* 0x000000ffff067224 */ /* 0x004fe400078e0011 */
[----:B------:R-:W-:-:S05]  /*0f90*/  IMAD.MOV.U32 R7, RZ, RZ, R22 ;  /* 0x000000ffff077224 */ /* 0x000fca00078e0016 */
[----:B------:R-:W2:Y:S08]  /*0fa0*/  LDC R0, c[0x0][0x630] ;  /* 0x00018c00ff007b82 */ /* 0x000eb00000000800 */
[----:B------:R-:W4:Y:S01]  /*0fb0*/  LDC.64 R20, c[0x0][0x620] ;  /* 0x00018800ff147b82 */ /* 0x000f220000000a00 */
[----:B---3--:R-:W-:-:S04]  /*0fc0*/  ISETP.NE.U32.AND P1, PT, R18, RZ, PT ;  /* 0x000000ff1200720c */ /* 0x008fc80003f25070 */
[----:B------:R-:W-:-:S13]  /*0fd0*/  ISETP.NE.AND.EX P1, PT, R19, RZ, PT, P1 ;  /* 0x000000ff1300720c */ /* 0x000fda0003f25310 */
[----:B--2-4-:R-:W-:Y:S05]  /*0fe0*/  @!P1 BRA `(.L_x_13) ;  /* 0x0000000000289947 */ /* 0x014fea0003800000 */
[----:B------:R-:W2:Y:S02]  /*0ff0*/  LDC R11, c[0x0][0x634] ;  /* 0x00018d00ff0b7b82 */ /* 0x000ea40000000800 */
[----:B--2---:R-:W-:-:S05]  /*1000*/  IADD3 R11, P1, R17, R11, RZ ;  /* 0x0000000b110b7210 */ /* 0x004fca0007f3e0ff */
[----:B0-----:R-:W-:-:S04]  /*1010*/  IMAD.X R13, RZ, RZ, R22, P1 ;  /* 0x000000ffff0d7224 */ /* 0x001fc800008e0616 */
[----:B------:R-:W-:-:S04]  /*1020*/  IMAD.WIDE.U32 R6, R13, R18, RZ ;  /* 0x000000120d067225 */ /* 0x000fc800078e00ff */
[----:B------:R-:W-:-:S04]  /*1030*/  IMAD.WIDE.U32 R8, P1, R11, R19, R6 ;  /* 0x000000130b087225 */ /* 0x000fc80007820006 */
[----:B------:R-:W-:-:S04]  /*1040*/  IMAD.WIDE.U32 R6, R11, R18, RZ ;  /* 0x000000120b067225 */ /* 0x000fc800078e00ff */
[----:B------:R-:W-:Y:S01]  /*1050*/  IMAD.X R11, RZ, RZ, RZ, P1 ;  /* 0x000000ffff0b7224 */ /* 0x000fe200008e06ff */
[----:B------:R-:W-:Y:S01]  /*1060*/  IADD3 RZ, P1, R7, R8, RZ ;  /* 0x0000000807ff7210 */ /* 0x000fe20007f3e0ff */
[----:B------:R-:W-:-:S04]  /*1070*/  IMAD.MOV.U32 R10, RZ, RZ, R9 ;  /* 0x000000ffff0a7224 */ /* 0x000fc800078e0009 */
[----:B------:R-:W-:-:S08]  /*1080*/  IMAD.WIDE.U32.X R6, R13, R19, R10, P1 ;  /* 0x000000130d067225 */ /* 0x000fd000008e040a */
.L_x_13:
[-CC-:B------:R-:W-:Y:S01]  /*1090*/  SHF.R.U64 R27, R6, R0.reuse, R7.reuse ;  /* 0x00000000061b7219 */ /* 0x180fe20000001207 */
[----:B------:R-:W2:Y:S01]  /*10a0*/  LDC.64 R24, c[0x0][0x640] ;  /* 0x00019000ff187b82 */ /* 0x000ea20000000a00 */
[----:B------:R-:W-:Y:S01]  /*10b0*/  SHF.R.U32.HI R0, RZ, R0, R7 ;  /* 0x00000000ff007219 */ /* 0x000fe20000011607 */
[----:B------:R-:W-:Y:S01]  /*10c0*/  IMAD.MOV.U32 R6, RZ, RZ, R17 ;  /* 0x000000ffff067224 */ /* 0x000fe200078e0011 */
[----:B------:R-:W-:-:S05]  /*10d0*/  IADD3 R9, P1, RZ, -R27, RZ ;  /* 0x8000001bff097210 */ /* 0x000fca0007f3e0ff */
[----:B------:R-:W3:Y:S01]  /*10e0*/  LDC R8, c[0x0][0x618] ;  /* 0x00018600ff087b82 */ /* 0x000ee20000000800 */
[----:B------:R-:W-:-:S04]  /*10f0*/  IMAD.X R7, RZ, RZ, ~R0, P1 ;  /* 0x000000ffff077224 */ /* 0x000fc800008e0e00 */
[-C--:B------:R-:W-:Y:S02]  /*1100*/  IMAD R0, R7, R20.reuse, RZ ;  /* 0x0000001407007224 */ /* 0x080fe400078e02ff */
[----:B------:R-:W-:Y:S01]  /*1110*/  IMAD.MOV.U32 R7, RZ, RZ, R22 ;  /* 0x000000ffff077224 */ /* 0x000fe200078e0016 */
[----:B------:R-:W4:Y:S01]  /*1120*/  LDC R11, c[0x0][0x608] ;  /* 0x00018200ff0b7b82 */ /* 0x000f220000000800 */
[----:B-1----:R-:W-:Y:S02]  /*1130*/  IMAD.MOV.U32 R22, RZ, RZ, 0x1 ;  /* 0x00000001ff167424 */ /* 0x002fe400078e00ff */
[----:B------:R-:W-:-:S04]  /*1140*/  IMAD.WIDE.U32 R6, R9, R20, R6 ;  /* 0x0000001409067225 */ /* 0x000fc800078e0006 */
[----:B------:R-:W-:Y:S01]  /*1150*/  IMAD R9, R9, R21, R0 ;  /* 0x0000001509097224 */ /* 0x000fe200078e0200 */
[----:B------:R-:W1:Y:S01]  /*1160*/  LDC R23, c[0x0][0x658] ;  /* 0x00019600ff177b82 */ /* 0x000e620000000800 */
[----:B--2---:R-:W-:Y:S01]  /*1170*/  ISETP.NE.U32.AND P1, PT, R24, RZ, PT ;  /* 0x000000ff1800720c */ /* 0x004fe20003f25070 */
[----:B------:R-:W-:Y:S02]  /*1180*/  IMAD.MOV.U32 R0, RZ, RZ, -0x1 ;  /* 0xffffffffff007424 */ /* 0x000fe400078e00ff */
[----:B------:R-:W-:Y:S01]  /*1190*/  IMAD.IADD R7, R7, 0x1, R9 ;  /* 0x0000000107077824 */ /* 0x000fe200078e0209 */
[----:B------:R-:W-:-:S03]  /*11a0*/  ISETP.NE.AND.EX P1, PT, R25, RZ, PT, P1 ;  /* 0x000000ff1900720c */ /* 0x000fc60003f25310 */
[----:B------:R-:W2:Y:S01]  /*11b0*/  LDC R21, c[0x0][0x600] ;  /* 0x00018000ff157b82 */ /* 0x000ea20000000800 */
[-CC-:B---3--:R-:W-:Y:S02]  /*11c0*/  SHF.R.U64 R19, R6, R8.reuse, R7.reuse ;  /* 0x0000000806137219 */ /* 0x188fe40000001207 */
[----:B------:R-:W-:-:S05]  /*11d0*/  SHF.R.U32.HI R6, RZ, R8, R7 ;  /* 0x00000008ff067219 */ /* 0x000fca0000011607 */
[----:B------:R-:W3:Y:S01]  /*11e0*/  LDC R18, c[0x0][0x648] ;  /* 0x00019200ff127b82 */ /* 0x000ee20000000800 */
[-CC-:B----4-:R-:W-:Y:S02]  /*11f0*/  SHF.R.U64 R28, R19, R11.reuse, R6.reuse ;  /* 0x0000000b131c7219 */ /* 0x190fe40000001206 */
[----:B------:R-:W-:-:S05]  /*1200*/  SHF.R.U32.HI R6, RZ, R11, R6 ;  /* 0x0000000bff067219 */ /* 0x000fca0000011606 */
[----:B------:R-:W4:Y:S01]  /*1210*/  LDC R20, c[0x0][0x638] ;  /* 0x00018e00ff147b82 */ /* 0x000f220000000800 */
[-CC-:B-1----:R-:W-:Y:S02]  /*1220*/  SHF.R.U64 R30, R28, R23.reuse, R6.reuse ;  /* 0x000000171c1e7219 */ /* 0x182fe40000001206 */
[-C--:B------:R-:W-:Y:S02]  /*1230*/  SHF.L.U32 R0, R0, R23.reuse, RZ ;  /* 0x0000001700007219 */ /* 0x080fe400000006ff */
[----:B------:R-:W-:Y:S01]  /*1240*/  SHF.R.U32.HI R7, RZ, R23, R6 ;  /* 0x00000017ff077219 */ /* 0x000fe20000011606 */
[----:B------:R-:W-:Y:S01]  /*1250*/  IMAD.MOV.U32 R6, RZ, RZ, R30 ;  /* 0x000000ffff067224 */ /* 0x000fe200078e001e */
[----:B0-----:R-:W-:Y:S01]  /*1260*/  LOP3.LUT R13, RZ, R0, RZ, 0x33, !PT ;  /* 0x00000000ff0d7212 */ /* 0x001fe200078e33ff */
[----:B------:R-:W0:Y:S01]  /*1270*/  LDC R26, c[0x0][0x610] ;  /* 0x00018400ff1a7b82 */ /* 0x000e220000000800 */
[----:B------:R-:W-:Y:S05]  /*1280*/  @!P1 BRA `(.L_x_14) ;  /* 0x0000000000289947 */ /* 0x000fea0003800000 */
[----:B------:R-:W1:Y:S02]  /*1290*/  LDC R11, c[0x0][0x64c] ;  /* 0x00019300ff0b7b82 */ /* 0x000e640000000800 */
[----:B-1----:R-:W-:-:S05]  /*12a0*/  IADD3 R11, P1, R30, R11, RZ ;  /* 0x0000000b1e0b7210 */ /* 0x002fca0007f3e0ff */
[----:B------:R-:W-:-:S04]  /*12b0*/  IMAD.X R17, RZ, RZ, R7, P1 ;  /* 0x000000ffff117224 */ /* 0x000fc800008e0607 */
[----:B------:R-:W-:-:S04]  /*12c0*/  IMAD.WIDE.U32 R6, R17, R24, RZ ;  /* 0x0000001811067225 */ /* 0x000fc800078e00ff */
[----:B------:R-:W-:-:S04]  /*12d0*/  IMAD.WIDE.U32 R8, P1, R11, R25, R6 ;  /* 0x000000190b087225 */ /* 0x000fc80007820006 */
[----:B------:R-:W-:-:S04]  /*12e0*/  IMAD.WIDE.U32 R6, R11, R24, RZ ;  /* 0x000000180b067225 */ /* 0x000fc800078e00ff */
[----:B------:R-:W-:Y:S01]  /*12f0*/  IMAD.X R11, RZ, RZ, RZ, P1 ;  /* 0x000000ffff0b7224 */ /* 0x000fe200008e06ff */
[----:B------:R-:W-:Y:S01]  /*1300*/  IADD3 RZ, P1, R7, R8, RZ ;  /* 0x0000000807ff7210 */ /* 0x000fe20007f3e0ff */
[----:B------:R-:W-:-:S04]  /*1310*/  IMAD.MOV.U32 R10, RZ, RZ, R9 ;  /* 0x000000ffff0a7224 */ /* 0x000fc800078e0009 */
[----:B------:R-:W-:-:S08]  /*1320*/  IMAD.WIDE.U32.X R6, R17, R25, R10, P1 ;  /* 0x0000001911067225 */ /* 0x000fd000008e040a */
.L_x_14:
[----:B---3--:R-:W-:Y:S01]  /*1330*/  SHF.R.U64 R5, R6, R18, R7 ;  /* 0x0000001206057219 */ /* 0x008fe20000001207 */
[----:B--2---:R-:W-:Y:S01]  /*1340*/  VIADD R6, R21, 0xffffffff ;  /* 0xffffffff15067836 */ /* 0x004fe20000000000 */
[----:B------:R-:W-:Y:S01]  /*1350*/  SHF.L.U32 R0, R22, R23, RZ ;  /* 0x0000001716007219 */ /* 0x000fe200000006ff */
[----:B------:R-:W-:Y:S01]  /*1360*/  @P3 IMAD R14, R15, R16, R4 ;  /* 0x000000100f0e3224 */ /* 0x000fe200078e0204 */
[----:B------:R-:W-:Y:S01]  /*1370*/  LOP3.LUT R13, R28, R13, RZ, 0xc0, !PT ;  /* 0x0000000d1c0d7212 */ /* 0x000fe200078ec0ff */
[----:B------:R-:W-:-:S04]  /*1380*/  IMAD.MOV R7, RZ, RZ, -R5 ;  /* 0x000000ffff077224 */ /* 0x000fc800078e0a05 */
[----:B------:R-:W-:Y:S01]  /*1390*/  IMAD R13, R0, R5, R13 ;  /* 0x00000005000d7224 */ /* 0x000fe200078e020d */
[----:B------:R-:W-:Y:S01]  /*13a0*/  LOP3.LUT R5, R19, R6, RZ, 0xc0, !PT ;  /* 0x0000000613057212 */ /* 0x000fe200078ec0ff */
[----:B----4-:R-:W-:Y:S02]  /*13b0*/  IMAD R0, R7, R20, R30 ;  /* 0x0000001407007224 */ /* 0x010fe400078e021e */
[----:B------:R-:W-:Y:S02]  /*13c0*/  IMAD.MOV.U32 R6, RZ, RZ, 0x1 ;  /* 0x00000001ff067424 */ /* 0x000fe400078e00ff */
[----:B0-----:R-:W-:Y:S02]  /*13d0*/  IMAD R4, R13, R26, R14 ;  /* 0x0000001a0d047224 */ /* 0x001fe400078e020e */
[----:B------:R-:W-:Y:S01]  /*13e0*/  IMAD R5, R0, R21, R5 ;  /* 0x0000001500057224 */ /* 0x000fe200078e0205 */
[----:B------:R-:W-:-:S04]  /*13f0*/  PRMT R0, R6, 0x7610, R0 ;  /* 0x0000761006007816 */ /* 0x000fc80000000000 */
[----:B------:R-:W-:Y:S02]  /*1400*/  SEL R6, R5, R4, !P3 ;  /* 0x0000000405067207 */ /* 0x000fe40005800000 */
[----:B------:R-:W-:-:S03]  /*1410*/  SEL R4, R4, R5, !P3 ;  /* 0x0000000504047207 */ /* 0x000fc60005800000 */
[----:B------:R3:W-:Y:S04]  /*1420*/  STL [R1+0x8c], R6 ;  /* 0x00008c0601007387 */ /* 0x0007e80000100800 */
[----:B------:R3:W-:Y:S04]  /*1430*/  STL [R1+0x78], R27 ;  /* 0x0000781b01007387 */ /* 0x0007e80000100800 */
[----:B------:R3:W-:Y:S02]  /*1440*/  STL [R1+0x88], R4 ;  /* 0x0000880401007387 */ /* 0x0007e40000100800 */
.L_x_12:
[----:B------:R-:W-:Y:S05]  /*1450*/  @!P2 BRA `(.L_x_15) ;  /* 0x00000000000ca947 */ /* 0x000fea0003800000 */
[----:B------:R-:W-:Y:S01]  /*1460*/  UCGABAR_WAIT ;  /* 0x0000000000007dc7 */ /* 0x000fe20008000000 */
[----:B------:R-:W-:Y:S01]  /*1470*/  CCTL.IVALL ;  /* 0x00000000ff00798f */ /* 0x000fe20002000000 */
[----:B------:R-:W-:Y:S05]  /*1480*/  BRA `(.L_x_16) ;  /* 0x0000000000047947 */ /* 0x000fea0003800000 */
.L_x_15:
[----:B------:R-:W-:Y:S06]  /*1490*/  BAR.SYNC.DEFER_BLOCKING 0x0 ;  /* 0x0000000000007b1d */ /* 0x000fec0000010000 */
.L_x_16:
[----:B------:R-:W-:Y:S05]  /*14a0*/  @!P4 BRA `(.L_x_17) ;  /* 0x000000d800b8c947 */ /* 0x000fea0003800000 */
[----:B------:R-:W-:-:S06]  /*14b0*/  UISETP.GT.U32.AND UP0, UPT, UR12, 0x1, UPT ;  /* 0x000000010c00788c */ /* 0x000fcc000bf04070 */
[----:B------:R-:W-:-:S13]  /*14c0*/  PLOP3.LUT P1, PT, PT, PT, UP0, 0x80, 0x0 ;  /* 0x000000000000781c */ /* 0x000fda0003f2f008 */
[----:B------:R-:W-:Y:S05]  /*14d0*/  @P1 EXIT ;  /* 0x000000000000194d */ /* 0x000fea0003800000 */
.L_x_18:
[----:B------:R-:W-:-:S08]  /*14e0*/  NOP ;  /* 0x0000000000007918 */ /* 0x000fd00000000000 */
[----:B------:R-:W4:Y:S02]  /*14f0*/  USETMAXREG.TRY_ALLOC.CTAPOOL UP0, 0xe8 ;  /* 0x000000e8000079c8 */ /* 0x000f240008000600 */
[----:B----4-:R-:W-:-:S13]  /*1500*/  PLOP3.LUT P1, PT, PT, PT, UP0, 0x80, 0x0 ;  /* 0x000000000000781c */ /* 0x010fda0003f2f008 */
[----:B------:R-:W-:Y:S05]  /*1510*/  @!P1 BRA `(.L_x_18) ;  /* 0xfffffffc00f09947 */ /* 0x000fea000383ffff */
[----:B------:R-:W-:-:S13]  /*1520*/  LOP3.LUT P1, RZ, R0, 0xff, RZ, 0xc0, !PT ;  /* 0x000000ff00ff7812 */ /* 0x000fda000782c0ff */
[----:B------:R-:W-:Y:S05]  /*1530*/  @!P1 EXIT ;  /* 0x000000000000994d */ /* 0x000fea0003800000 */
[----:B------:R-:W4:Y:S01]  /*1540*/  S2UR UR6, SR_CgaCtaId ;  /* 0x00000000000679c3 */ /* 0x000f220000008800 */
[CC--:B------:R-:W-:Y:S01]  /*1550*/  LEA.HI R0, R12.reuse, R3.reuse, RZ, 0x2 ;  /* 0x000000030c007211 */ /* 0x0c0fe200078f10ff */
[----:B------:R-:W-:Y:S01]  /*1560*/  UIADD3 UR7, UR17, -0x1, URZ ;  /* 0xffffffff11077890 */ /* 0x000fe2000fffe03f */
[----:B------:R-:W-:Y:S01]  /*1570*/  LEA.HI R3, R12, R3, RZ, 0x5 ;  /* 0x000000030c037211 */ /* 0x000fe200078f28ff */
[----:B------:R-:W-:Y:S01]  /*1580*/  UMOV UR12, 0x400 ;  /* 0x00000400000c7882 */ /* 0x000fe20000000000 */
[--C-:B------:R-:W-:Y:S01]  /*1590*/  SHF.R.S32.HI R2, RZ, 0x2, R0.reuse ;  /* 0x00000002ff027819 */ /* 0x100fe20000011400 */
[----:B------:R-:W-:Y:S01]  /*15a0*/  UISETP.LT.AND UP0, UPT, UR14, 0x1, UPT ;  /* 0x000000010e00788c */ /* 0x000fe2000bf01270 */
[----:B------:R-:W-:Y:S01]  /*15b0*/  SHF.R.S32.HI R5, RZ, 0x1f, R0 ;  /* 0x0000001fff057819 */ /* 0x000fe20000011400 */
[----:B------:R-:W-:Y:S02]  /*15c0*/  ULOP3.LUT UR27, UR13, 0x1, URZ, 0xfc, !UPT ;  /* 0x000000010d1b7892 */ /* 0x000fe4000f8efc3f */
[----:B------:R-:W-:Y:S01]  /*15d0*/  USEL UR16, UR14, 0x1, UP0 ;  /* 0x000000010e107887 */ /* 0x000fe20008000000 */
[----:B------:R-:W-:Y:S01]  /*15e0*/  LEA.HI R5, R5, R2, RZ, 0x3 ;  /* 0x0000000205057211 */ /* 0x000fe200078f18ff */
[----:B------:R-:W-:-:S02]  /*15f0*/  UISETP.NE.AND UP0, UPT, UR7, URZ, UPT ;  /* 0x0000003f0700728c */ /* 0x000fc4000bf05270 */
[----:B------:R-:W-:Y:S01]  /*1600*/  USHF.L.U32 UR28, UR14, 0x1, URZ ;  /* 0x000000010e1c7899 */ /* 0x000fe2000800063f */
[----:B------:R-:W-:Y:S01]  /*1610*/  LOP3.LUT R5, R5, 0xfffffff8, RZ, 0xc0, !PT ;  /* 0xfffffff805057812 */ /* 0x000fe200078ec0ff */
[----:B------:R-:W-:Y:S02]  /*1620*/  UIADD3 UR16, -UR16, UR14, URZ ;  /* 0x0000000e10107290 */ /* 0x000fe4000fffe13f */
[----:B------:R-:W-:Y:S02]  /*1630*/  USEL UR30, URZ, 0x1, UP0 ;  /* 0x000000013f1e7887 */ /* 0x000fe40008000000 */
[----:B------:R-:W-:Y:S01]  /*1640*/  IMAD.IADD R2, R2, 0x1, -R5 ;  /* 0x0000000102027824 */ /* 0x000fe200078e0a05 */
[----:B------:R-:W-:Y:S01]  /*1650*/  SHF.R.S32.HI R5, RZ, 0x5, R3 ;  /* 0x00000005ff057819 */ /* 0x000fe20000011403 */
[----:B----4-:R-:W-:-:S03]  /*1660*/  ULEA UR12, UR6, UR12, 0x18 ;  /* 0x0000000c060c7291 */ /* 0x010fc6000f8ec03f */
[--C-:B------:R-:W-:Y:S01]  /*1670*/  SHF.R.S32.HI R3, RZ, 0x1f, R2.reuse ;  /* 0x0000001fff037819 */ /* 0x100fe20000011402 */
[----:B------:R-:W-:Y:S01]  /*1680*/  USHF.L.U32 UR6, UR7, 0x3, URZ ;  /* 0x0000000307067899 */ /* 0x000fe2000800063f */
[C-C-:B------:R-:W-:Y:S01]  /*1690*/  IMAD R0, R5.reuse, -0x10, -R2.reuse ;  /* 0xfffffff005007824 */ /* 0x140fe200078e0a02 */
[----:B------:R-:W-:Y:S02]  /*16a0*/  UIADD3 UR29, UR12, 0x60, URZ ;  /* 0x000000600c1d7890 */ /* 0x000fe4000fffe03f */
[----:B------:R-:W-:Y:S01]  /*16b0*/  ULOP3.LUT UR6, UR6, 0x8, URZ, 0xc0, !UPT ;  /* 0x0000000806067892 */ /* 0x000fe2000f8ec03f */
[----:B------:R-:W-:Y:S01]  /*16c0*/  IMAD.WIDE R2, R5, 0x10, R2 ;  /* 0x0000001005027825 */ /* 0x000fe200078e0202 */
[----:B------:R-:W-:Y:S02]  /*16d0*/  ULEA UR17, UR17, UR29, 0x3 ;  /* 0x0000001d11117291 */ /* 0x000fe4000f8e183f */
[----:B------:R-:W-:Y:S02]  /*16e0*/  ULOP3.LUT UR31, UR6, 0x8, URZ, 0x3c, !UPT ;  /* 0x00000008061f7892 */ /* 0x000fe4000f8e3c3f */
[----:B------:R-:W-:-:S03]  /*16f0*/  ULOP3.LUT UR18, UR6, 0x18, URZ, 0x3c, !UPT ;  /* 0x0000001806127892 */ /* 0x000fc6000f8e3c3f */
[----:B------:R-:W-:Y:S02]  /*1700*/  ULDC UR6, c[0x0][0x284] ;  /* 0x0000a10000067ab9 */ /* 0x000fe40000000800 */
[----:B------:R-:W-:-:S05]  /*1710*/  VIADD R0, R0, UR6 ;  /* 0x0000000600007c36 */ /* 0x000fca0008000000 */
[----:B------:R4:W-:Y:S04]  /*1720*/  STL [R1+0x98], R0 ;  /* 0x0000980001007387 */ /* 0x0009e80000100800 */
[----:B------:R4:W-:Y:S02]  /*1730*/  STL.64 [R1+0x90], R2 ;  /* 0x0000900201007387 */ /* 0x0009e40000100a00 */
.L_x_301:
[----:B----4-:R-:W-:Y:S01]  /*1740*/  IMAD.U32 R0, RZ, RZ, UR30 ;  /* 0x0000001eff007e24 */ /* 0x010fe2000f8e00ff */
[----:B0-2---:R-:W4:Y:S01]  /*1750*/  LDC R2, c[0x0][0x28c] ;  /* 0x0000a300ff027b82 */ /* 0x005f220000000800 */
[----:B------:R-:W-:Y:S01]  /*1760*/  UMOV UR6, URZ ;  /* 0x0000003f00067c82 */ /* 0x000fe20008000000 */
[----:B------:R-:W-:Y:S02]  /*1770*/  UMOV UR19, UR5 ;  /* 0x0000000500137c82 */ /* 0x000fe40008000000 */
[----:B------:R-:W-:-:S04]  /*1780*/  SHF.L.U32 R0, R0, 0x1f, RZ ;  /* 0x0000001f00007819 */ /* 0x000fc800000006ff */
[----:B------:R-:W5:Y:S01]  /*1790*/  SYNCS.PHASECHK.TRANS64.TRYWAIT P1, [UR17+-0x8], R0 ;  /* 0xfffff800ff0075a7 */ /* 0x000f620008020151 */
[----:B----4-:R-:W-:Y:S01]  /*17a0*/  ISETP.GE.AND P2, PT, R2, 0x1, PT ;  /* 0x000000010200780c */ /* 0x010fe20003f46270 */
[----:B-----5:R-:W-:-:S12]  /*17b0*/  @!P1 BRA `(.L_x_19) ;  /* 0x000000e800589947 */ /* 0x020fd80003800000 */
.L_x_324:
[----:B------:R0:W-:Y:S01]  /*17c0*/  STL [R1+0x74], RZ ;  /* 0x000074ff01007387 */ /* 0x0001e20000100800 */
[----:B------:R-:W-:Y:S01]  /*17d0*/  UMOV UR7, URZ ;  /* 0x0000003f00077c82 */ /* 0x000fe20008000000 */
[----:B------:R-:W-:Y:S01]  /*17e0*/  UMOV UR8, URZ ;  /* 0x0000003f00087c82 */ /* 0x000fe20008000000 */
[----:B----4-:R-:W-:Y:S01]  /*17f0*/  IMAD.MOV.U32 R0, RZ, RZ, RZ ;  /* 0x000000ffff007224 */ /* 0x010fe200078e00ff */
[----:B------:R4:W-:Y:S01]  /*1800*/  STL [R1+0x70], RZ ;  /* 0x000070ff01007387 */ /* 0x0009e20000100800 */
[----:B------:R-:W-:Y:S02]  /*1810*/  CS2R R2, SRZ ;  /* 0x0000000000027805 */ /* 0x000fe4000001ff00 */
[----:B---3--:R-:W-:Y:S02]  /*1820*/  CS2R R4, SRZ ;  /* 0x0000000000047805 */ /* 0x008fe4000001ff00 */
[----:B--2---:R-:W-:Y:S01]  /*1830*/  CS2R R6, SRZ ;  /* 0x0000000000067805 */ /* 0x004fe2000001ff00 */
[----:B------:R4:W-:Y:S01]  /*1840*/  STL [R1+0x6c], RZ ;  /* 0x00006cff01007387 */ /* 0x0009e20000100800 */
[----:B------:R-:W-:-:S02]  /*1850*/  CS2R R8, SRZ ;  /* 0x0000000000087805 */ /* 0x000fc4000001ff00 */
[----:B0-----:R-:W-:Y:S02]  /*1860*/  CS2R R10, SRZ ;  /* 0x00000000000a7805 */ /* 0x001fe4000001ff00 */
[----:B------:R-:W-:Y:S01]  /*1870*/  CS2R R12, SRZ ;  /* 0x00000000000c7805 */ /* 0x000fe2000001ff00 */
[----:B------:R4:W-:Y:S01]  /*1880*/  STL [R1+0x68], RZ ;  /* 0x000068ff01007387 */ /* 0x0009e20000100800 */
[----:B------:R-:W-:Y:S02]  /*1890*/  CS2R R14, SRZ ;  /* 0x00000000000e7805 */ /* 0x000fe4000001ff00 */
[----:B-1----:R-:W-:Y:S02]  /*18a0*/  CS2R R16, SRZ ;  /* 0x0000000000107805 */ /* 0x002fe4000001ff00 */
[----:B------:R-:W-:Y:S01]  /*18b0*/  CS2R R18, SRZ ;  /* 0x0000000000127805 */ /* 0x000fe2000001ff00 */
[----:B------:R4:W-:Y:S01]  /*18c0*/  STL [R1+0x64], RZ ;  /* 0x000064ff01007387 */ /* 0x0009e20000100800 */
[----:B------:R-:W-:-:S02]  /*18d0*/  CS2R R20, SRZ ;  /* 0x0000000000147805 */ /* 0x000fc4000001ff00 */
[----:B------:R-:W-:Y:S02]  /*18e0*/  CS2R R22, SRZ ;  /* 0x0000000000167805 */ /* 0x000fe4000001ff00 */
[----:B------:R-:W-:Y:S01]  /*18f0*/  CS2R R152, SRZ ;  /* 0x0000000000987805 */ /* 0x000fe2000001ff00 */
[----:B------:R4:W-:Y:S01]  /*1900*/  STL [R1+0x60], RZ ;  /* 0x000060ff01007387 */ /* 0x0009e20000100800 */
[----:B------:R-:W-:Y:S02]  /*1910*/  CS2R R154, SRZ ;  /* 0x00000000009a7805 */ /* 0x000fe4000001ff00 */
[----:B------:R-:W-:Y:S02]  /*1920*/  CS2R R156, SRZ ;  /* 0x00000000009c7805 */ /* 0x000fe4000001ff00 */
        /* <DEDUP_REMOVED lines=46> */
[----:B------:R-:W-:Y:S01]  /*1c10*/  IMAD.MOV.U32 R226, RZ, RZ, RZ ;  /* 0x000000ffffe27224 */ /* 0x000fe200078e00ff */
[----:B------:R-:W-:Y:S01]  /*1c20*/  CS2R R24, SRZ ;  /* 0x0000000000187805 */ /* 0x000fe2000001ff00 */
[----:B------:R-:W-:Y:S01]  /*1c30*/  IMAD.U32 R227, RZ, RZ, UR4 ;  /* 0x00000004ffe37e24 */ /* 0x000fe2000f8e00ff */
[----:B------:R4:W-:Y:S01]  /*1c40*/  STL [R1+0x2c], RZ ;  /* 0x00002cff01007387 */ /* 0x0009e20000100800 */
[----:B------:R-:W-:Y:S02]  /*1c50*/  CS2R R26, SRZ ;  /* 0x00000000001a7805 */ /* 0x000fe4000001ff00 */
[----:B------:R-:W-:-:S02]  /*1c60*/  CS2R R28, SRZ ;  /* 0x00000000001c7805 */ /* 0x000fc4000001ff00 */
[----:B------:R-:W-:Y:S01]  /*1c70*/  CS2R R30, SRZ ;  /* 0x00000000001e7805 */ /* 0x000fe2000001ff00 */
[----:B------:R4:W-:Y:S01]  /*1c80*/  STL [R1+0x28], RZ ;  /* 0x000028ff01007387 */ /* 0x0009e20000100800 */
[----:B------:R-:W-:Y:S02]  /*1c90*/  CS2R R32, SRZ ;  /* 0x0000000000207805 */ /* 0x000fe4000001ff00 */
[----:B------:R-:W-:Y:S02]  /*1ca0*/  CS2R R34, SRZ ;  /* 0x0000000000227805 */ /* 0x000fe4000001ff00 */
[----:B------:R-:W-:Y:S01]  /*1cb0*/  CS2R R36, SRZ ;  /* 0x0000000000247805 */ /* 0x000fe2000001ff00 */
        /* <DEDUP_REMOVED lines=36> */
[----:B------:R4:W-:Y:S01]  /*1f00*/  STL [R1], RZ ;  /* 0x000000ff01007387 */ /* 0x0009e20000100800 */
[----:B------:R-:W-:Y:S02]  /*1f10*/  CS2R R92, SRZ ;  /* 0x00000000005c7805 */ /* 0x000fe4000001ff00 */
[----:B------:R-:W-:Y:S02]  /*1f20*/  CS2R R94, SRZ ;  /* 0x00000000005e7805 */ /* 0x000fe4000001ff00 */
[----:B------:R-:W-:Y:S02]  /*1f30*/  CS2R R96, SRZ ;  /* 0x0000000000607805 */ /* 0x000fe4000001ff00 */
[----:B------:R-:W-:Y:S02]  /*1f40*/  CS2R R98, SRZ ;  /* 0x0000000000627805 */ /* 0x000fe4000001ff00 */
[----:B------:R-:W-:-:S02]  /*1f50*/  CS2R R100, SRZ ;  /* 0x0000000000647805 */ /* 0x000fc4000001ff00 */
[----:B------:R-:W-:Y:S02]  /*1f60*/  CS2R R102, SRZ ;  /* 0x0000000000667805 */ /* 0x000fe4000001ff00 */
        /* <DEDUP_REMOVED lines=23> */
[----:B------:R-:W-:Y:S01]  /*20e0*/  CS2R R150, SRZ ;  /* 0x0000000000967805 */ /* 0x000fe2000001ff00 */
[----:B----4-:R-:W-:Y:S06]  /*20f0*/  @!P2 BRA `(.L_x_20) ;  /* 0x000000100060a947 */ /* 0x010fec0003800000 */
[----:B------:R-:W-:-:S06]  /*2100*/  UISETP.NE.AND UP0, UPT, UR27, 0x3, UPT ;  /* 0x000000031b00788c */ /* 0x000fcc000bf05270 */
[----:B------:R-:W-:-:S13]  /*2110*/  PLOP3.LUT P2, PT, PT, PT, UP0, 0x80, 0x0 ;  /* 0x000000000000781c */ /* 0x000fda0003f4f008 */
[----:B------:R-:W-:Y:S05]  /*2120*/  @!P2 BRA `(.L_x_21) ;  /* 0x000000000004a947 */ /* 0x000fea0003800000 */
[----:B------:R-:W-:Y:S01]  /*2130*/  BPT.TRAP 0x1 ;  /* 0x000000040000795c */ /* 0x000fe20000300000 */
.L_x_21:
[----:B------:R-:W-:Y:S01]  /*2140*/  ULEA UR6, UR5, UR12, 0x3 ;  /* 0x0000000c05067291 */ /* 0x000fe2000f8e183f */
[----:B------:R-:W-:-:S05]  /*2150*/  IMAD.U32 R0, RZ, RZ, UR4 ;  /* 0x00000004ff007e24 */ /* 0x000fca000f8e00ff */
[----:B------:R-:W-:-:S04]  /*2160*/  SHF.L.U32 R0, R0, 0x1f, RZ ;  /* 0x0000001f00007819 */ /* 0x000fc800000006ff */
[----:B------:R0:W1:Y:S01]  /*2170*/  SYNCS.PHASECHK.TRANS64.TRYWAIT P1, [UR6], R0 ;  /* 0x00000000ff0075a7 */ /* 0x0000620008020146 */
[----:B------:R-:W-:Y:S05]  /*2180*/  @!P2 BRA `(.L_x_22) ;  /* 0x000000000004a947 */ /* 0x000fea0003800000 */
[----:B------:R-:W-:Y:S01]  /*2190*/  BPT.TRAP 0x1 ;  /* 0x000000040000795c */ /* 0x000fe20000300000 */
.L_x_22:
[----:B-1----:R-:W-:Y:S05]  /*21a0*/  @P1 BRA `(.L_x_23) ;  /* 0x0000000000081947 */ /* 0x002fea0003800000 */
[----:B------:R-:W1:Y:S02]  /*21b0*/  SYNCS.PHASECHK.TRANS64.TRYWAIT P1, [UR6], R0 ;  /* 0x00000000ff0075a7 */ /* 0x000e640008020146 */
[----:B-1----:R-:W-:Y:S05]  /*21c0*/  @!P1 BRA `(.L_x_24) ;  /* 0x000000dc00ec9947 */ /* 0x002fea0003800000 */
.L_x_23:
[----:B------:R2:W-:Y:S01]  /*21d0*/  STL [R1+0x74], RZ ;  /* 0x000074ff01007387 */ /* 0x0005e20000100800 */
[----:B------:R-:W-:Y:S01]  /*21e0*/  UIADD3 UR7, UR12, 0x2980, URZ ;  /* 0x000029800c077890 */ /* 0x000fe2000fffe03f */
[----:B------:R-:W-:Y:S01]  /*21f0*/  WARPGROUP.ARRIVE ;  /* 0x00000000000079c5 */ /* 0x000fe20000000000 */
[----:B------:R-:W-:Y:S01]  /*2200*/  UIADD3 UR6, UR12, 0x180, URZ ;  /* 0x000001800c067890 */ /* 0x000fe2000fffe03f */
[----:B------:R2:W-:Y:S01]  /*2210*/  STL [R1+0x70], RZ ;  /* 0x000070ff01007387 */ /* 0x0005e20000100800 */
[----:B------:R-:W-:Y:S01]  /*2220*/  USHF.R.U32.HI UR7, URZ, 0x4, UR7 ;  /* 0x000000043f077899 */ /* 0x000fe20008011607 */
[----:B01----:R-:W-:Y:S01]  /*2230*/  IMAD.MOV.U32 R0, RZ, RZ, RZ ;  /* 0x000000ffff007224 */ /* 0x003fe200078e00ff */
[----:B------:R-:W-:Y:S01]  /*2240*/  USHF.R.U32.HI UR6, URZ, 0x4, UR6 ;  /* 0x000000043f067899 */ /* 0x000fe20008011606 */
[----:B------:R2:W-:Y:S01]  /*2250*/  STL [R1+0x6c], RZ ;  /* 0x00006cff01007387 */ /* 0x0005e20000100800 */
[----:B------:R-:W-:Y:S01]  /*2260*/  ULOP3.LUT UR7, UR7, 0x3fff, URZ, 0xc0, !UPT ;  /* 0x00003fff07077892 */ /* 0x000fe2000f8ec03f */
[----:B------:R-:W-:Y:S01]  /*2270*/  CS2R R2, SRZ ;  /* 0x0000000000027805 */ /* 0x000fe2000001ff00 */
[----:B------:R-:W-:Y:S01]  /*2280*/  ULOP3.LUT UR6, UR6, 0x3fff, URZ, 0xc0, !UPT ;  /* 0x00003fff06067892 */ /* 0x000fe2000f8ec03f */
[----:B------:R2:W-:Y:S01]  /*2290*/  STL [R1+0x68], RZ ;  /* 0x000068ff01007387 */ /* 0x0005e20000100800 */
[----:B------:R-:W-:Y:S01]  /*22a0*/  ULOP3.LUT UR7, UR7, 0x10000, URZ, 0xfc, !UPT ;  /* 0x0001000007077892 */ /* 0x000fe2000f8efc3f */
[----:B------:R-:W-:Y:S01]  /*22b0*/  CS2R R4, SRZ ;  /* 0x0000000000047805 */ /* 0x000fe2000001ff00 */
[----:B------:R-:W-:Y:S01]  /*22c0*/  ULOP3.LUT UR6, UR6, 0x10000, URZ, 0xfc, !UPT ;  /* 0x0001000006067892 */ /* 0x000fe2000f8efc3f */
[----:B------:R2:W-:Y:S01]  /*22d0*/  STL [R1+0x64], RZ ;  /* 0x000064ff01007387 */ /* 0x0005e20000100800 */
[----:B------:R-:W-:Y:S01]  /*22e0*/  ULEA UR10, UR5, UR7, 0x9 ;  /* 0x00000007050a7291 */ /* 0x000fe2000f8e483f */
[----:B------:R-:W-:Y:S01]  /*22f0*/  CS2R R6, SRZ ;  /* 0x0000000000067805 */ /* 0x000fe2000001ff00 */
[----:B------:R-:W-:Y:S01]  /*2300*/  ULEA UR8, UR5, UR6, 0x7 ;  /* 0x0000000605087291 */ /* 0x000fe2000f8e383f */
[----:B------:R2:W-:Y:S01]  /*2310*/  STL [R1+0x60], RZ ;  /* 0x000060ff01007387 */ /* 0x0005e20000100800 */
[----:B------:R-:W-:Y:S01]  /*2320*/  ULDC UR7, c[0x0][0x50c] ;  /* 0x0001430000077ab9 */ /* 0x000fe20000000800 */
[----:B------:R-:W-:Y:S01]  /*2330*/  UMOV UR9, 0xc0000010 ;  /* 0xc000001000097882 */ /* 0x000fe20000000000 */
[----:B------:R-:W-:Y:S01]  /*2340*/  UISETP.NE.AND UP0, UPT, UR7, 0x1, UPT ;  /* 0x000000010700788c */ /* 0x000fe2000bf05270 */
[----:B------:R2:W-:Y:S01]  /*2350*/  STL [R1+0x5c], RZ ;  /* 0x00005cff01007387 */ /* 0x0005e20000100800 */
[----:B------:R-:W-:Y:S01]  /*2360*/  UMOV UR11, 0xc0000010 ;  /* 0xc0000010000b7882 */ /* 0x000fe20000000000 */
[----:B------:R-:W-:Y:S01]  /*2370*/  UMOV UR6, 0x1 ;  /* 0x0000000100067882 */ /* 0x000fe20000000000 */
[----:B------:R-:W-:Y:S01]  /*2380*/  USEL UR7, URZ, 0x1, UP0 ;  /* 0x000000013f077887 */ /* 0x000fe20008000000 */
[----:B------:R2:W-:Y:S01]  /*2390*/  STL [R1+0x58], RZ ;  /* 0x000058ff01007387 */ /* 0x0005e20000100800 */
[----:B------:R-:W-:Y:S01]  /*23a0*/  QGMMA.64x256x32.F32.E4M3.E4M3 R24, gdesc[UR8], RZ, !UPT, gsb0 ;  /* 0x03e00000081879f3 */ /* 0x000fe2000c0008ff */
[----:B------:R-:W-:-:S02]  /*23b0*/  CS2R R8, SRZ ;  /* 0x0000000000087805 */ /* 0x000fc4000001ff00 */
[----:B------:R-:W-:Y:S01]  /*23c0*/  CS2R R10, SRZ ;  /* 0x00000000000a7805 */ /* 0x000fe2000001ff00 */
[----:B------:R2:W-:Y:S01]  /*23d0*/  STL [R1+0x54], RZ ;  /* 0x000054ff01007387 */ /* 0x0005e20000100800 */
[----:B------:R-:W-:Y:S02]  /*23e0*/  ISETP.NE.AND P1, PT, RZ, UR7, PT ;  /* 0x00000007ff007c0c */ /* 0x000fe4000bf25270 */
        /* <DEDUP_REMOVED lines=56> */
[----:B------:R-:W-:Y:S01]  /*2770*/  CS2R R224, SRZ ;  /* 0x0000000000e07805 */ /* 0x000fe2000001ff00 */
[----:B------:R-:W-:Y:S01]  /*2780*/  IMAD.MOV.U32 R226, RZ, RZ, RZ ;  /* 0x000000ffffe27224 */ /* 0x000fe200078e00ff */
[----:B------:R2:W-:Y:S04]  /*2790*/  STL [R1+0x18], RZ ;  /* 0x000018ff01007387 */ /* 0x0005e80000100800 */
[----:B------:R2:W-:Y:S04]  /*27a0*/  STL [R1+0x14], RZ ;  /* 0x000014ff01007387 */ /* 0x0005e80000100800 */
[----:B------:R2:W-:Y:S04]  /*27b0*/  STL [R1+0x10], RZ ;  /* 0x000010ff01007387 */ /* 0x0005e80000100800 */
[----:B------:R2:W-:Y:S04]  /*27c0*/  STL [R1+0xc], RZ ;  /* 0x00000cff01007387 */ /* 0x0005e80000100800 */
[----:B------:R2:W-:Y:S04]  /*27d0*/  STL [R1+0x8], RZ ;  /* 0x000008ff01007387 */ /* 0x0005e80000100800 */
[----:B------:R2:W-:Y:S04]  /*27e0*/  STL [R1+0x4], RZ ;  /* 0x000004ff01007387 */ /* 0x0005e80000100800 */
[----:B------:R2:W-:Y:S01]  /*27f0*/  STL [R1], RZ ;  /* 0x000000ff01007387 */ /* 0x0005e20000100800 */
[----:B------:R-:W-:Y:S05]  /*2800*/  @!P1 BRA `(.L_x_25) ;  /* 0x0000000800809947 */ /* 0x000fea0003800000 */
[----:B------:R-:W-:Y:S02]  /*2810*/  WARPGROUP.DEPBAR.LE gsb0, 0x0 ;  /* 0x00008000000079c5 */ /* 0x000fe40000010000 */
[----:B------:R-:W-:-:S01]  /*2820*/  FADD R227, RZ, R122 ;  /* 0x0000007affe37221 */ /* 0x000fc20000000000 */
[----:B------:R-:W-:Y:S01]  /*2830*/  FADD R226, RZ, R24 ;  /* 0x00000018ffe27221 */ /* 0x000fe20000000000 */
[----:B------:R-:W-:-:S01]  /*2840*/  FADD R225, RZ, R25 ;  /* 0x00000019ffe17221 */ /* 0x000fc20000000000 */
[----:B------:R-:W-:Y:S01]  /*2850*/  FADD R224, RZ, R26 ;  /* 0x0000001affe07221 */ /* 0x000fe20000000000 */
[----:B------:R-:W-:-:S01]  /*2860*/  FADD R223, RZ, R27 ;  /* 0x0000001bffdf7221 */ /* 0x000fc20000000000 */
[----:B------:R0:W-:Y:S01]  /*2870*/  STL [R1], R227 ;  /* 0x000000e301007387 */ /* 0x0001e20000100800 */
[----:B------:R-:W-:-:S01]  /*2880*/  FADD R222, RZ, R28 ;  /* 0x0000001cffde7221 */ /* 0x000fc20000000000 */
[----:B------:R-:W-:Y:S01]  /*2890*/  FADD R221, RZ, R29 ;  /* 0x0000001dffdd7221 */ /* 0x000fe20000000000 */
[----:B------:R-:W-:-:S01]  /*28a0*/  FADD R220, RZ, R30 ;  /* 0x0000001effdc7221 */ /* 0x000fc20000000000 */
[----:B------:R-:W-:Y:S01]  /*28b0*/  FADD R219, RZ, R31 ;  /* 0x0000001fffdb7221 */ /* 0x000fe20000000000 */
[----:B------:R-:W-:-:S01]  /*28c0*/  FADD R218, RZ, R32 ;  /* 0x00000020ffda7221 */ /* 0x000fc20000000000 */
[----:B------:R-:W-:Y:S01]  /*28d0*/  FADD R217, RZ, R33 ;  /* 0x00000021ffd97221 */ /* 0x000fe20000000000 */
[----:B------:R-:W-:-:S01]  /*28e0*/  FADD R216, RZ, R34 ;  /* 0x00000022ffd87221 */ /* 0x000fc20000000000 */
[----:B------:R-:W-:Y:S01]  /*28f0*/  FADD R215, RZ, R35 ;  /* 0x00000023ffd77221 */ /* 0x000fe20000000000 */
[----:B------:R-:W-:-:S01]  /*2900*/  FADD R214, RZ, R36 ;  /* 0x00000024ffd67221 */ /* 0x000fc20000000000 */
[----:B0-----:R-:W-:Y:S01]  /*2910*/  FADD R227, RZ, R123 ;  /* 0x0000007bffe37221 */ /* 0x001fe20000000000 */
[----:B------:R-:W-:-:S01]  /*2920*/  FADD R213, RZ, R37 ;  /* 0x00000025ffd57221 */ /* 0x000fc20000000000 */
[----:B------:R-:W-:Y:S01]  /*2930*/  FADD R212, RZ, R38 ;  /* 0x00000026ffd47221 */ /* 0x000fe20000000000 */
[----:B------:R-:W-:-:S01]  /*2940*/  FADD R211, RZ, R39 ;  /* 0x00000027ffd37221 */ /* 0x000fc20000000000 */
[----:B------:R-:W-:Y:S01]  /*2950*/  FADD R210, RZ, R40 ;  /* 0x00000028ffd27221 */ /* 0x000fe20000000000 */
[----:B------:R0:W-:Y:S01]  /*2960*/  STL [R1+0x4], R227 ;  /* 0x000004e301007387 */ /* 0x0001e20000100800 */
        /* <DEDUP_REMOVED lines=93> */
[----:B------:R-:W-:Y:S01]  /*2f40*/  UMOV UR6, URZ ;  /* 0x0000003f00067c82 */ /* 0x000fe20008000000 */
[----:B0-----:R-:W-:-:S05]  /*2f50*/  FADD R227, RZ, R130 ;  /* 0x00000082ffe37221 */ /* 0x001fca0000000000 */
[----:B------:R0:W-:Y:S02]  /*2f60*/  STL [R1+0x20], R227 ;  /* 0x000020e301007387 */ /* 0x0001e40000100800 */
        /* <DEDUP_REMOVED lines=42> */
.L_x_25:
[----:B------:R-:W-:-:S04]  /*3210*/  UIADD3 UR19, UR5, 0x1, URZ ;  /* 0x0000000105137890 */ /* 0x000fc8000fffe03f */
[----:B------:R-:W-:-:S04]  /*3220*/  UISETP.NE.AND UP0, UPT, UR19, 0x5, UPT ;  /* 0x000000051300788c */ /* 0x000fc8000bf05270 */
[----:B------:R-:W-:Y:S02]  /*3230*/  USEL UR8, URZ, 0x1, UP0 ;  /* 0x000000013f087887 */ /* 0x000fe40008000000 */
[----:B------:R-:W-:Y:S02]  /*3240*/  USEL UR19, UR19, URZ, UP0 ;  /* 0x0000003f13137287 */ /* 0x000fe40008000000 */
[----:B------:R-:W-:-:S06]  /*3250*/  ULOP3.LUT UR8, UR4, UR8, URZ, 0x3c, !UPT ;  /* 0x0000000804087292 */ /* 0x000fcc000f8e3c3f */
[----:B0-----:R-:W-:Y:S01]  /*3260*/  IMAD.U32 R227, RZ, RZ, UR8 ;  /* 0x00000008ffe37e24 */ /* 0x001fe2000f8e00ff */
[----:B------:R-:W-:-:S06]  /*3270*/  UMOV UR8, 0x1 ;  /* 0x0000000100087882 */ /* 0x000fcc0000000000 */
.L_x_20:
[----:B------:R-:W-:-:S06]  /*3280*/  UISETP.GE.AND UP0, UPT, UR16, 0x1, UPT ;  /* 0x000000011000788c */ /* 0x000fcc000bf06270 */
[----:B------:R-:W-:-:S13]  /*3290*/  PLOP3.LUT P1, PT, PT, PT, UP0, 0x80, 0x0 ;  /* 0x000000000000781c */ /* 0x000fda0003f2f008 */
[----:B------:R-:W-:Y:S05]  /*32a0*/  @!P1 BRA `(.L_x_26) ;  /* 0x0000001000809947 */ /* 0x000fea0003800000 */
[----:B------:R-:W-:Y:S01]  /*32b0*/  IMAD.U32 R228, RZ, RZ, UR16 ;  /* 0x00000010ffe47e24 */ /* 0x000fe2000f8e00ff */
[----:B------:R-:W-:Y:S01]  /*32c0*/  UMOV UR24, UR5 ;  /* 0x0000000500187c82 */ /* 0x000fe20008000000 */
[----:B------:R-:W-:-:S05]  /*32d0*/  ULDC UR32, c[0x0][0x50c] ;  /* 0x0001430000207ab9 */ /* 0x000fca0000000800 */
.L_x_34:
[----:B------:R-:W-:-:S06]  /*32e0*/  UISETP.NE.AND UP0, UPT, UR27, 0x3, UPT ;  /* 0x000000031b00788c */ /* 0x000fcc000bf05270 */
[----:B------:R-:W-:-:S13]  /*32f0*/  PLOP3.LUT P2, PT, PT, PT, UP0, 0x80, 0x0 ;  /* 0x000000000000781c */ /* 0x000fda0003f4f008 */
[----:B01---5:R-:W-:Y:S05]  /*3300*/  @!P2 BRA `(.L_x_27) ;  /* 0x000000000004a947 */ /* 0x023fea0003800000 */
[----:B------:R-:W-:Y:S01]  /*3310*/  BPT.TRAP 0x1 ;  /* 0x000000040000795c */ /* 0x000fe20000300000 */
.L_x_27:
[----:B------:R-:W-:Y:S01]  /*3320*/  ULEA UR9, UR19, UR12, 0x3 ;  /* 0x0000000c13097291 */ /* 0x000fe2000f8e183f */
[----:B------:R-:W-:-:S08]  /*3330*/  SHF.L.U32 R229, R227, 0x1f, RZ ;  /* 0x0000001fe3e57819 */ /* 0x000fd000000006ff */
[----:B------:R0:W1:Y:S01]  /*3340*/  SYNCS.PHASECHK.TRANS64.TRYWAIT P1, [UR9], R229 ;  /* 0x000000e5ff0075a7 */ /* 0x0000620008020149 */
[----:B------:R-:W-:Y:S05]  /*3350*/  @!P2 BRA `(.L_x_28) ;  /* 0x000000000004a947 */ /* 0x000fea0003800000 */
[----:B------:R-:W-:Y:S01]  /*3360*/  BPT.TRAP 0x1 ;  /* 0x000000040000795c */ /* 0x000fe20000300000 */
.L_x_28:
[----:B-1----:R-:W-:Y:S05]  /*3370*/  @P1 BRA `(.L_x_29) ;  /* 0x0000000000081947 */ /* 0x002fea0003800000 */
[----:B------:R-:W1:Y:S02]  /*3380*/  SYNCS.PHASECHK.TRANS64.TRYWAIT P1, [UR9], R229 ;  /* 0x000000e5ff0075a7 */ /* 0x000e640008020149 */
[----:B-1----:R-:W-:Y:S05]  /*3390*/  @!P1 BRA `(.L_x_30) ;  /* 0x000000cc00909947 */ /* 0x002fea0003800000 */
.L_x_29:
[----:B------:R-:W-:Y:S01]  /*33a0*/  UIADD3 UR9, UR12, 0x180, URZ ;  /* 0x000001800c097890 */ /* 0x000fe2000fffe03f */
[----:B------:R-:W-:Y:S01]  /*33b0*/  WARPGROUP.ARRIVE ;  /* 0x00000000000079c5 */ /* 0x000fe20000000000 */
[----:B------:R-:W-:Y:S02]  /*33c0*/  UIADD3 UR10, UR12, 0x2980, URZ ;  /* 0x000029800c0a7890 */ /* 0x000fe4000fffe03f */
[----:B------:R-:W-:Y:S02]  /*33d0*/  UISETP.NE.AND UP0, UPT, UR7, URZ, UPT ;  /* 0x0000003f0700728c */ /* 0x000fe4000bf05270 */
[----:B------:R-:W-:Y:S02]  /*33e0*/  USHF.R.U32.HI UR9, URZ, 0x4, UR9 ;  /* 0x000000043f097899 */ /* 0x000fe40008011609 */
[----:B------:R-:W-:Y:S02]  /*33f0*/  USHF.R.U32.HI UR10, URZ, 0x4, UR10 ;  /* 0x000000043f0a7899 */ /* 0x000fe4000801160a */
[----:B------:R-:W-:-:S02]  /*3400*/  USEL UR8, UR8, URZ, !UP0 ;  /* 0x0000003f08087287 */ /* 0x000fc4000c000000 */
[----:B------:R-:W-:Y:S02]  /*3410*/  ULOP3.LUT UR9, UR9, 0x3fff, URZ, 0xc0, !UPT ;  /* 0x00003fff09097892 */ /* 0x000fe4000f8ec03f */
[----:B------:R-:W-:Y:S02]  /*3420*/  ULOP3.LUT UR10, UR10, 0x3fff, URZ, 0xc0, !UPT ;  /* 0x00003fff0a0a7892 */ /* 0x000fe4000f8ec03f */
[----:B------:R-:W-:Y:S02]  /*3430*/  UISETP.NE.U32.AND UP0, UPT, UR8, URZ, UPT ;  /* 0x0000003f0800728c */ /* 0x000fe4000bf05070 */
[----:B------:R-:W-:Y:S02]  /*3440*/  ULOP3.LUT UR8, UR9, 0x10000, URZ, 0xfc, !UPT ;  /* 0x0001000009087892 */ /* 0x000fe4000f8efc3f */
[----:B------:R-:W-:Y:S02]  /*3450*/  ULOP3.LUT UR10, UR10, 0x10000, URZ, 0xfc, !UPT ;  /* 0x000100000a0a7892 */ /* 0x000fe4000f8efc3f */
[----:B------:R-:W-:-:S02]  /*3460*/  ULEA UR8, UR19, UR8, 0x7 ;  /* 0x0000000813087291 */ /* 0x000fc4000f8e383f */
[----:B------:R-:W-:Y:S01]  /*3470*/  ULEA UR10, UR19, UR10, 0x9 ;  /* 0x0000000a130a7291 */ /* 0x000fe2000f8e483f */
[----:B------:R-:W-:Y:S01]  /*3480*/  UMOV UR9, 0xc0000010 ;  /* 0xc000001000097882 */ /* 0x000fe20000000000 */
[----:B------:R-:W-:Y:S01]  /*3490*/  UMOV UR11, 0xc0000010 ;  /* 0xc0000010000b7882 */ /* 0x000fe20000000000 */
[----:B------:R-:W-:-:S06]  /*34a0*/  UIADD3 UR6, UR6, 0x1, URZ ;  /* 0x0000000106067890 */ /* 0x000fcc000fffe03f */
[----:B------:R-:W-:Y:S01]  /*34b0*/  QGMMA.64x256x32.F32.E4M3.E4M3 R24, gdesc[UR8], R24, UP0, gsb0 ;  /* 0x03e00000081879f3 */ /* 0x000fe2000b800818 */
[----:B------:R-:W-:-:S04]  /*34c0*/  UISETP.NE.AND UP0, UPT, UR6, UR32, UPT ;  /* 0x000000200600728c */ /* 0x000fc8000bf05270 */
[----:B------:R-:W-:-:S06]  /*34d0*/  USEL UR7, URZ, 0x1, UP0 ;  /* 0x000000013f077887 */ /* 0x000fcc0008000000 */
[----:B------:R-:W-:Y:S01]  /*34e0*/  ISETP.NE.AND P1, PT, RZ, UR7, PT ;  /* 0x00000007ff007c0c */ /* 0x000fe2000bf25270 */
[----:B------:R-:W-:-:S12]  /*34f0*/  WARPGROUP.DEPBAR.LE gsb0, 0x1 ;  /* 0x00008000000079c5 */ /* 0x000fd80000010100 */
[----:B------:R-:W-:Y:S05]  /*3500*/  @!P1 BRA `(.L_x_31) ;  /* 0x0000000c00809947 */ /* 0x000fea0003800000 */
[----:B------:R-:W-:Y:S02]  /*3510*/  WARPGROUP.DEPBAR.LE gsb0, 0x0 ;  /* 0x00008000000079c5 */ /* 0x000fe40000010000 */
[----:B------:R-:W-:-:S01]  /*3520*/  FADD R226, R24, R226 ;  /* 0x000000e218e27221 */ /* 0x000fc20000000000 */
[----:B------:R-:W-:Y:S01]  /*3530*/  FADD R225, R25, R225 ;  /* 0x000000e119e17221 */ /* 0x000fe20000000000 */
[----:B------:R1:W-:Y:S01]  /*3540*/  STL [R1+0xa0], R227 ;  /* 0x0000a0e301007387 */ /* 0x0003e20000100800 */
[----:B------:R-:W-:-:S01]  /*3550*/  FADD R224, R26, R224 ;  /* 0x000000e01ae07221 */ /* 0x000fc20000000000 */
[----:B------:R-:W-:Y:S01]  /*3560*/  FADD R223, R27, R223 ;  /* 0x000000df1bdf7221 */ /* 0x000fe20000000000 */
[----:B------:R-:W-:-:S01]  /*3570*/  FADD R222, R28, R222 ;  /* 0x000000de1cde7221 */ /* 0x000fc20000000000 */
[----:B------:R-:W-:Y:S01]  /*3580*/  FADD R221, R29, R221 ;  /* 0x000000dd1ddd7221 */ /* 0x000fe20000000000 */
[----:B-1----:R-:W3:Y:S04]  /*3590*/  LDL.LU R227, [R1+0x30] ;  /* 0x0000300001e37983 */ /* 0x002ee80000300800 */
[----:B------:R1:W-:Y:S01]  /*35a0*/  STL [R1+0xa4], R226 ;  /* 0x0000a4e201007387 */ /* 0x0003e20000100800 */
[----:B------:R-:W-:-:S01]  /*35b0*/  FADD R220, R30, R220 ;  /* 0x000000dc1edc7221 */ /* 0x000fc20000000000 */
[----:B------:R-:W-:-:S02]  /*35c0*/  FADD R219, R31, R219 ;  /* 0x000000db1fdb7221 */ /* 0x000fc40000000000 */
[----:B-1----:R-:W4:Y:S04]  /*35d0*/  LDL.LU R226, [R1+0x2c] ;  /* 0x00002c0001e27983 */ /* 0x002f280000300800 */
[----:B------:R1:W-:Y:S01]  /*35e0*/  STL [R1+0xa8], R225 ;  /* 0x0000a8e101007387 */ /* 0x0003e20000100800 */
[----:B------:R-:W-:-:S03]  /*35f0*/  FADD R218, R32, R218 ;  /* 0x000000da20da7221 */ /* 0x000fc60000000000 */
[----:B-1----:R-:W2:Y:S04]  /*3600*/  LDL.LU R225, [R1+0x28] ;  /* 0x0000280001e17983 */ /* 0x002ea80000300800 */
        /* <DEDUP_REMOVED lines=9> */
[----:B------:R1:W-:Y:S04]  /*36a0*/  STL [R1+0xb8], R221 ;  /* 0x0000b8dd01007387 */ /* 0x0003e80000100800 */
        /* <DEDUP_REMOVED lines=12> */
[----:B-1----:R-:W2:Y:S01]  /*3770*/  LDL.LU R215, [R1] ;  /* 0x0000000001d77983 */ /* 0x002ea20000300800 */
[----:B------:R-:W-:-:S01]  /*3780*/  FADD R214, R36, R214 ;  /* 0x000000d624d67221 */ /* 0x000fc20000000000 */
[----:B------:R-:W-:Y:S01]  /*3790*/  FADD R213, R37, R213 ;  /* 0x000000d525d57221 */ /* 0x000fe20000000000 */
[----:B------:R-:W-:-:S01]  /*37a0*/  FADD R212, R38, R212 ;  /* 0x000000d426d47221 */ /* 0x000fc20000000000 */
[----:B------:R-:W-:Y:S01]  /*37b0*/  FADD R211, R39, R211 ;  /* 0x000000d327d37221 */ /* 0x000fe20000000000 */
[----:B------:R-:W-:-:S01]  /*37c0*/  FADD R210, R40, R210 ;  /* 0x000000d228d27221 */ /* 0x000fc20000000000 */
[----:B------:R-:W-:Y:S01]  /*37d0*/  STL [R1+0xd4], R214 ;  /* 0x0000d4d601007387 */ /* 0x000fe20000100800 */
        /* <DEDUP_REMOVED lines=11> */
[----:B------:R1:W-:Y:S01]  /*3890*/  STL [R1+0xe0], R211 ;  /* 0x0000e0d301007387 */ /* 0x0003e20000100800 */
[----:B------:R-:W-:-:S01]  /*38a0*/  FADD R200, R50, R200 ;  /* 0x000000c832c87221 */ /* 0x000fc20000000000 */
[----:B------:R-:W-:Y:S01]  /*38b0*/  FADD R199, R51, R199 ;  /* 0x000000c733c77221 */ /* 0x000fe20000000000 */
        /* <DEDUP_REMOVED lines=69> */
[----:B-----5:R-:W-:Y:S01]  /*3d10*/  FADD R0, R121, R0 ;  /* 0x0000000079007221 */ /* 0x020fe20000000000 */
[----:B---3--:R-:W-:-:S01]  /*3d20*/  FADD R227, R134, R227 ;  /* 0x000000e386e37221 */ /* 0x008fc20000000000 */
[----:B----4-:R-:W-:Y:S01]  /*3d30*/  FADD R226, R133, R226 ;  /* 0x000000e285e27221 */ /* 0x010fe20000000000 */
[----:B--2---:R-:W-:-:S01]  /*3d40*/  FADD R225, R132, R225 ;  /* 0x000000e184e17221 */ /* 0x004fc20000000000 */
        /* <DEDUP_REMOVED lines=9> */
[----:B------:R-:W-:-:S05]  /*3de0*/  FADD R215, R122, R215 ;  /* 0x000000d77ad77221 */ /* 0x000fca0000000000 */
[----:B------:R2:W-:Y:S04]  /*3df0*/  STL [R1], R215 ;  /* 0x000000d701007387 */ /* 0x0005e80000100800 */
[----:B------:R3:W-:Y:S04]  /*3e00*/  STL [R1+0x4], R216 ;  /* 0x000004d801007387 */ /* 0x0007e80000100800 */
        /* <DEDUP_REMOVED lines=8> */
[----:B-1----:R-:W4:Y:S04]  /*3e90*/  LDL.LU R211, [R1+0x34] ;  /* 0x0000340001d37983 */ /* 0x002f280000300800 */
[----:B------:R1:W-:Y:S04]  /*3ea0*/  STL [R1+0x28], R225 ;  /* 0x000028e101007387 */ /* 0x0003e80000100800 */
[----:B------:R-:W4:Y:S04]  /*3eb0*/  LDL.LU R212, [R1+0x38] ;  /* 0x0000380001d47983 */ /* 0x000f280000300800 */
[----:B------:R1:W-:Y:S04]  /*3ec0*/  STL [R1+0x2c], R226 ;  /* 0x00002ce201007387 */ /* 0x0003e80000100800 */
[----:B------:R-:W4:Y:S04]  /*3ed0*/  LDL.LU R213, [R1+0x3c] ;  /* 0x00003c0001d57983 */ /* 0x000f280000300800 */
[----:B------:R1:W-:Y:S04]  /*3ee0*/  STL [R1+0x30], R227 ;  /* 0x000030e301007387 */ /* 0x0003e80000100800 */
[----:B------:R-:W4:Y:S04]  /*3ef0*/  LDL.LU R214, [R1+0x40] ;  /* 0x0000400001d67983 */ /* 0x000f280000300800 */
[----:B--2---:R-:W2:Y:S04]  /*3f00*/  LDL.LU R215, [R1+0x44] ;  /* 0x0000440001d77983 */ /* 0x004ea80000300800 */
[----:B---3--:R-:W3:Y:S04]  /*3f10*/  LDL.LU R216, [R1+0x48] ;  /* 0x0000480001d87983 */ /* 0x008ee80000300800 */
[----:B----4-:R-:W4:Y:S04]  /*3f20*/  LDL.LU R217, [R1+0x4c] ;  /* 0x00004c0001d97983 */ /* 0x010f280000300800 */
[----:B0-----:R-:W4:Y:S04]  /*3f30*/  LDL.LU R218, [R1+0x50] ;  /* 0x0000500001da7983 */ /* 0x001f280000300800 */
[----:B------:R-:W4:Y:S04]  /*3f40*/  LDL.LU R219, [R1+0x54] ;  /* 0x0000540001db7983 */ /* 0x000f280000300800 */
[----:B------:R-:W4:Y:S04]  /*3f50*/  LDL.LU R220, [R1+0x58] ;  /* 0x0000580001dc7983 */ /* 0x000f280000300800 */
[----:B------:R-:W4:Y:S04]  /*3f60*/  LDL.LU R221, [R1+0x5c] ;  /* 0x00005c0001dd7983 */ /* 0x000f280000300800 */
[----:B------:R-:W4:Y:S04]  /*3f70*/  LDL.LU R222, [R1+0x60] ;  /* 0x0000600001de7983 */ /* 0x000f280000300800 */
[----:B------:R-:W4:Y:S04]  /*3f80*/  LDL.LU R223, [R1+0x64] ;  /* 0x0000640001df7983 */ /* 0x000f280000300800 */
[----:B------:R-:W4:Y:S04]  /*3f90*/  LDL.LU R224, [R1+0x68] ;  /* 0x0000680001e07983 */ /* 0x000f280000300800 */
[----:B-1----:R-:W4:Y:S04]  /*3fa0*/  LDL.LU R225, [R1+0x6c] ;  /* 0x00006c0001e17983 */ /* 0x002f280000300800 */
[----:B------:R-:W4:Y:S04]  /*3fb0*/  LDL.LU R226, [R1+0x70] ;  /* 0x0000700001e27983 */ /* 0x000f280000300800 */
[----:B------:R-:W4:Y:S01]  /*3fc0*/  LDL.LU R227, [R1+0x74] ;  /* 0x0000740001e37983 */ /* 0x000f220000300800 */
[----:B------:R-:W-:-:S05]  /*3fd0*/  FADD R211, R135, R211 ;  /* 0x000000d387d37221 */ /* 0x000fca0000000000 */
[----:B------:R0:W-:Y:S01]  /*3fe0*/  STL [R1+0x34], R211 ;  /* 0x000034d301007387 */ /* 0x0001e20000100800 */
[----:B------:R-:W-:-:S03]  /*3ff0*/  FADD R212, R136, R212 ;  /* 0x000000d488d47221 */ /* 0x000fc60000000000 */
[----:B0-----:R1:W5:Y:S01]  /*4000*/  LDL.LU R211, [R1+0xe0] ;  /* 0x0000e00001d37983 */ /* 0x0013620000300800 */
[----:B------:R-:W-:-:S03]  /*4010*/  FADD R213, R137, R213 ;  /* 0x000000d589d57221 */ /* 0x000fc60000000000 */
[----:B------:R0:W-:Y:S01]  /*4020*/  STL [R1+0x38], R212 ;  /* 0x000038d401007387 */ /* 0x0001e20000100800 */
[----:B------:R-:W-:-:S01]  /*4030*/  FADD R214, R138, R214 ;  /* 0x000000d68ad67221 */ /* 0x000fc20000000000 */
[----:B--2---:R-:W-:Y:S02]  /*4040*/  FADD R215, R139, R215 ;  /* 0x000000d78bd77221 */ /* 0x004fe40000000000 */
[----:B0-----:R1:W5:Y:S01]  /*4050*/  LDL.LU R212, [R1+0xdc] ;  /* 0x0000dc0001d47983 */ /* 0x0013620000300800 */
[----:B---3--:R-:W-:-:S03]  /*4060*/  FADD R216, R140, R216 ;  /* 0x000000d88cd87221 */ /* 0x008fc60000000000 */
[----:B------:R0:W-:Y:S01]  /*4070*/  STL [R1+0x3c], R213 ;  /* 0x00003cd501007387 */ /* 0x0001e20000100800 */
[----:B----4-:R-:W-:-:S03]  /*4080*/  FADD R217, R141, R217 ;  /* 0x000000d98dd97221 */ /* 0x010fc60000000000 */
[----:B0-----:R1:W5:Y:S01]  /*4090*/  LDL.LU R213, [R1+0xd8] ;  /* 0x0000d80001d57983 */ /* 0x0013620000300800 */
[----:B------:R-:W-:-:S03]  /*40a0*/  FADD R218, R142, R218 ;  /* 0x000000da8eda7221 */ /* 0x000fc60000000000 */
[----:B------:R0:W-:Y:S01]  /*40b0*/  STL [R1+0x40], R214 ;  /* 0x000040d601007387 */ /* 0x0001e20000100800 */
[----:B------:R-:W-:-:S01]  /*40c0*/  FADD R219, R143, R219 ;  /* 0x000000db8fdb7221 */ /* 0x000fc20000000000 */
[----:B------:R-:W-:Y:S02]  /*40d0*/  FADD R220, R144, R220 ;  /* 0x000000dc90dc7221 */ /* 0x000fe40000000000 */
[----:B0-----:R1:W5:Y:S04]  /*40e0*/  LDL.LU R214, [R1+0xd4] ;  /* 0x0000d40001d67983 */ /* 0x0013680000300800 */
[----:B------:R0:W-:Y:S01]  /*40f0*/  STL [R1+0x44], R215 ;  /* 0x000044d701007387 */ /* 0x0001e20000100800 */
[----:B------:R-:W-:-:S01]  /*4100*/  FADD R221, R145, R221 ;  /* 0x000000dd91dd7221 */ /* 0x000fc20000000000 */
[----:B------:R-:W-:-:S02]  /*4110*/  FADD R222, R146, R222 ;  /* 0x000000de92de7221 */ /* 0x000fc40000000000 */
[----:B0-----:R1:W5:Y:S04]  /*4120*/  LDL.LU R215, [R1+0xd0] ;  /* 0x0000d00001d77983 */ /* 0x0013680000300800 */
[----:B------:R0:W-:Y:S01]  /*4130*/  STL [R1+0x48], R216 ;  /* 0x000048d801007387 */ /* 0x0001e20000100800 */
[----:B------:R-:W-:-:S03]  /*4140*/  FADD R223, R147, R223 ;  /* 0x000000df93df7221 */ /* 0x000fc60000000000 */
        /* <DEDUP_REMOVED lines=13> */
[----:B------:R0:W-:Y:S04]  /*4220*/  STL [R1+0x5c], R221 ;  /* 0x00005cdd01007387 */ /* 0x0001e80000100800 */
        /* <DEDUP_REMOVED lines=12> */
[----:B0-----:R1:W5:Y:S01]  /*42f0*/  LDL.LU R227, [R1+0xa0] ;  /* 0x0000a00001e37983 */ /* 0x0013620000300800 */
[----:B------:R-:W-:-:S05]  /*4300*/  UMOV UR6, URZ ;  /* 0x0000003f00067c82 */ /* 0x000fca0008000000 */
.L_x_31:
[----:B------:R-:W-:Y:S05]  /*4310*/  @!P2 BRA `(.L_x_32) ;  /* 0x000000000004a947 */ /* 0x000fea0003800000 */
[----:B------:R-:W-:Y:S01]  /*4320*/  BPT.TRAP 0x1 ;  /* 0x000000040000795c */ /* 0x000fe20000300000 */
.L_x_32:
[----:B-----5:R3:W-:Y:S04]  /*4330*/  STL [R1+0xa0], R0 ;  /* 0x0000a00001007387 */ /* 0x0207e80000100800 */
[----:B---3--:R-:W3:Y:S01]  /*4340*/  LDL R0, [R1+0x7c] ;  /* 0x00007c0001007983 */ /* 0x008ee20000100800 */
[----:B0-----:R-:W-:-:S05]  /*4350*/  IMAD.U32 R229, RZ, RZ, UR24 ;  /* 0x00000018ffe57e24 */ /* 0x001fca000f8e00ff */
[----:B------:R-:W-:-:S05]  /*4360*/  @P0 LEA R229, R229, UR12, 0x3 ;  /* 0x0000000ce5e50c11 */ /* 0x000fca000f8e18ff */
[----:B------:R-:W-:Y:S01]  /*4370*/  @P0 VIADD R229, R229, 0x28 ;  /* 0x00000028e5e50836 */ /* 0x000fe20000000000 */
[----:B------:R-:W-:-:S06]  /*4380*/  UISETP.GT.U32.AND UP0, UPT, UR13, 0x1, UPT ;  /* 0x000000010d00788c */ /* 0x000fcc000bf04070 */
[----:B------:R-:W-:Y:S02]  /*4390*/  PLOP3.LUT P1, PT, PT, PT, UP0, 0x80, 0x0 ;  /* 0x000000000000781c */ /* 0x000fe40003f2f008 */
[----:B---3--:R-:W-:Y:S02]  /*43a0*/  @P0 PRMT R229, R0, 0x654, R229 ;  /* 0x0000065400e50816 */ /* 0x008fe400000000e5 */
[----:B------:R0:W5:Y:S02]  /*43b0*/  LDL.LU R0, [R1+0xa0] ;  /* 0x0000a00001007983 */ /* 0x0001640000300800 */
[----:B------:R0:W-:Y:S07]  /*43c0*/  @P0 SYNCS.ARRIVE.TRANS64.RED.A1T0 RZ, [R229+URZ], RZ ;  /* 0x000000ffe5ff09a7 */ /* 0x0001ee000810043f */
[----:B------:R-:W-:Y:S05]  /*43d0*/  @P1 BRA `(.L_x_33) ;  /* 0x0000000000041947 */ /* 0x000fea0003800000 */
[----:B------:R-:W-:Y:S01]  /*43e0*/  BPT.TRAP 0x1 ;  /* 0x000000040000795c */ /* 0x000fe20000300000 */
.L_x_33:
[----:B------:R-:W-:Y:S01]  /*43f0*/  UIADD3 UR19, UR19, 0x1, URZ ;  /* 0x0000000113137890 */ /* 0x000fe2000fffe03f */
[C---:B------:R-:W-:Y:S01]  /*4400*/  ISETP.GT.AND P1, PT, R228.reuse, 0x1, PT ;  /* 0x00000001e400780c */ /* 0x040fe20003f24270 */
[----:B------:R-:W-:Y:S01]  /*4410*/  UIADD3 UR24, UR24, 0x1, URZ ;  /* 0x0000000118187890 */ /* 0x000fe2000fffe03f */
[----:B------:R-:W-:Y:S01]  /*4420*/  VIADD R228, R228, 0xffffffff ;  /* 0xffffffffe4e47836 */ /* 0x000fe20000000000 */
[----:B------:R-:W-:Y:S02]  /*4430*/  UISETP.NE.AND UP0, UPT, UR19, 0x5, UPT ;  /* 0x000000051300788c */ /* 0x000fe4000bf05270 */
[----:B------:R-:W-:Y:S02]  /*4440*/  UISETP.NE.AND UP1, UPT, UR24, 0x5, UPT ;  /* 0x000000051800788c */ /* 0x000fe4000bf25270 */
[----:B------:R-:W-:Y:S02]  /*4450*/  USEL UR8, URZ, 0x1, UP0 ;  /* 0x000000013f087887 */ /* 0x000fe40008000000 */
[----:B------:R-:W-:-:S02]  /*4460*/  USEL UR19, UR19, URZ, UP0 ;  /* 0x0000003f13137287 */ /* 0x000fc40008000000 */
[----:B------:R-:W-:Y:S02]  /*4470*/  USEL UR24, UR24, URZ, UP1 ;  /* 0x0000003f18187287 */ /* 0x000fe40008800000 */
[----:B------:R-:W-:Y:S01]  /*4480*/  LOP3.LUT R227, R227, UR8, RZ, 0x3c, !PT ;  /* 0x00000008e3e37c12 */ /* 0x000fe2000f8e3cff */
[----:B------:R-:W-:Y:S01]  /*4490*/  UMOV UR8, 0x1 ;  /* 0x0000000100087882 */ /* 0x000fe20000000000 */
[----:B------:R-:W-:Y:S08]  /*44a0*/  @P1 BRA `(.L_x_34) ;  /* 0xffffffec008c1947 */ /* 0x000ff0000383ffff */
.L_x_26:
[----:B------:R-:W-:-:S04]  /*44b0*/  UISETP.NE.AND UP0, UPT, UR6, URZ, UPT ;  /* 0x0000003f0600728c */ /* 0x000fc8000bf05270 */
[----:B------:R-:W-:-:S06]  /*44c0*/  USEL UR6, URZ, 0x1, !UP0 ;  /* 0x000000013f067887 */ /* 0x000fcc000c000000 */
[----:B------:R-:W-:-:S13]  /*44d0*/  ISETP.NE.AND P1, PT, RZ, UR6, PT ;  /* 0x00000006ff007c0c */ /* 0x000fda000bf25270 */
[----:B------:R-:W-:Y:S05]  /*44e0*/  @!P1 BRA `(.L_x_35) ;  /* 0x0000000c00dc9947 */ /* 0x000fea0003800000 */
[----:B------:R-:W3:Y:S04]  /*44f0*/  LDL.LU R227, [R1+0x74] ;  /* 0x0000740001e37983 */ /* 0x000ee80000300800 */
[----:B---3--:R3:W-:Y:S04]  /*4500*/  STL [R1+0xa0], R227 ;  /* 0x0000a0e301007387 */ /* 0x0087e80000100800 */
[----:B---3--:R-:W3:Y:S04]  /*4510*/  LDL.LU R227, [R1+0x70] ;  /* 0x0000700001e37983 */ /* 0x008ee80000300800 */
        /* <DEDUP_REMOVED lines=55> */
[----:B---3--:R-:W3:Y:S01]  /*4890*/  LDL.LU R227, [R1] ;  /* 0x0000000001e37983 */ /* 0x008ee20000300800 */
[----:B------:R-:W-:-:S02]  /*48a0*/  WARPGROUP.DEPBAR.LE gsb0, 0x0 ;  /* 0x00008000000079c5 */ /* 0x000fc40000010000 */
[----:B------:R-:W-:Y:S01]  /*48b0*/  FADD R226, R24, R226 ;  /* 0x000000e218e27221 */ /* 0x000fe20000000000 */
        /* <DEDUP_REMOVED lines=96> */
[----:B-----5:R-:W-:Y:S01]  /*4ec0*/  FADD R0, R121, R0 ;  /* 0x0000000079007221 */ /* 0x020fe20000000000 */
[----:B---3--:R-:W-:-:S05]  /*4ed0*/  FADD R227, R122, R227 ;  /* 0x000000e37ae37221 */ /* 0x008fca0000000000 */
[----:B------:R3:W-:Y:S04]  /*4ee0*/  STL [R1], R227 ;  /* 0x000000e301007387 */ /* 0x0007e80000100800 */
[----:B---3--:R-:W3:Y:S02]  /*4ef0*/  LDL.LU R227, [R1+0x110] ;  /* 0x0001100001e37983 */ /* 0x008ee40000300800 */
[----:B---3--:R-:W-:-:S05]  /*4f00*/  FADD R227, R123, R227 ;  /* 0x000000e37be37221 */ /* 0x008fca0000000000 */
[----:B------:R3:W-:Y:S04]  /*4f10*/  STL [R1+0x4], R227 ;  /* 0x000004e301007387 */ /* 0x0007e80000100800 */
        /* <DEDUP_REMOVED lines=83> */
[----:B------:R3:W-:Y:S02]  /*5450*/  STL [R1+0x74], R227 ;  /* 0x000074e301007387 */ /* 0x0007e40000100800 */
.L_x_35:
[----:B---3--:R-:W-:-:S04]  /*5460*/  IMAD.U32 R227, RZ, RZ, UR31 ;  /* 0x0000001fffe37e24 */ /* 0x008fc8000f8e00ff */
[----:B------:R3:W-:Y:S01]  /*5470*/  SYNCS.ARRIVE.TRANS64.A1T0 RZ, [R227+UR29], RZ ;  /* 0x000000ffe3ff79a7 */ /* 0x0007e2000810001d */
[----:B------:R-:W-:Y:S02]  /*5480*/  WARPGROUP.DEPBAR.LE gsb0, 0x0 ;  /* 0x00008000000079c5 */ /* 0x000fe40000010000 */
[----:B------:R-:W4:Y:S02]  /*5490*/  LDC R24, c[0x0][0x28c] ;  /* 0x0000a300ff187b82 */ /* 0x000f240000000800 */
[----:B----4-:R-:W-:-:S13]  /*54a0*/  ISETP.GE.AND P1, PT, R24, 0x1, PT ;  /* 0x000000011800780c */ /* 0x010fda0003f26270 */
[----:B---3--:R-:W-:Y:S05]  /*54b0*/  @!P1 BRA `(.L_x_36) ;  /* 0x0000000000509947 */ /* 0x008fea0003800000 */
[----:B------:R-:W-:-:S06]  /*54c0*/  UISETP.NE.AND UP0, UPT, UR27, 0x3, UPT ;  /* 0x000000031b00788c */ /* 0x000fcc000bf05270 */
[----:B------:R-:W-:-:S13]  /*54d0*/  PLOP3.LUT P1, PT, PT, PT, UP0, 0x80, 0x0 ;  /* 0x000000000000781c */ /* 0x000fda0003f2f008 */
[----:B------:R-:W-:Y:S05]  /*54e0*/  @!P1 BRA `(.L_x_37) ;  /* 0x0000000000049947 */ /* 0x000fea0003800000 */
[----:B------:R-:W-:Y:S01]  /*54f0*/  BPT.TRAP 0x1 ;  /* 0x000000040000795c */ /* 0x000fe20000300000 */
.L_x_37:
[----:B------:R-:W3:Y:S01]  /*5500*/  LDL R227, [R1+0x7c] ;  /* 0x00007c0001e37983 */ /* 0x000ee20000100800 */
[----:B------:R-:W-:-:S05]  /*5510*/  VOTEU.ANY UP0, P0 ;  /* 0x00000000003f7886 */ /* 0x000fca0000000100 */
[----:B------:R-:W-:Y:S02]  /*5520*/  @UP0 UIADD3 UR6, UR16, UR5, URZ ;  /* 0x0000000510060290 */ /* 0x000fe4000fffe03f */
[----:B------:R-:W-:-:S04]  /*5530*/  UISETP.GT.U32.AND UP0, UPT, UR13, 0x1, UPT ;  /* 0x000000010d00788c */ /* 0x000fc8000bf04070 */
[----:B------:R-:W-:Y:S02]  /*5540*/  IMAD.U32 R24, RZ, RZ, UR6 ;  /* 0x00000006ff187e24 */ /* 0x000fe4000f8e00ff */
[----:B------:R-:W-:Y:S01]  /*5550*/  IMAD.U32 R27, RZ, RZ, UR6 ;  /* 0x00000006ff1b7e24 */ /* 0x000fe2000f8e00ff */
[----:B------:R-:W-:Y:S01]  /*5560*/  PLOP3.LUT P1, PT, PT, PT, UP0, 0x80, 0x0 ;  /* 0x000000000000781c */ /* 0x000fe20003f2f008 */
[----:B------:R-:W-:-:S05]  /*5570*/  @P0 IMAD.WIDE.U32 R24, R24, -0x33333333, RZ ;  /* 0xcccccccd18180825 */ /* 0x000fca00078e00ff */
[----:B------:R-:W-:-:S05]  /*5580*/  @P0 SHF.R.U32.HI R24, RZ, 0x2, R25 ;  /* 0x00000002ff180819 */ /* 0x000fca0000011619 */
[----:B------:R-:W-:-:S05]  /*5590*/  @P0 IMAD R24, R24, -0x5, R27 ;  /* 0xfffffffb18180824 */ /* 0x000fca00078e021b */
[----:B------:R-:W-:-:S05]  /*55a0*/  @P0 LEA R24, R24, UR12, 0x3 ;  /* 0x0000000c18180c11 */ /* 0x000fca000f8e18ff */
[----:B------:R-:W-:-:S05]  /*55b0*/  @P0 VIADD R24, R24, 0x28 ;  /* 0x0000002818180836 */ /* 0x000fca0000000000 */
[----:B---3--:R-:W-:-:S04]  /*55c0*/  @P0 PRMT R24, R227, 0x654, R24 ;  /* 0x00000654e3180816 */ /* 0x008fc80000000018 */
[----:B------:R3:W-:Y:S01]  /*55d0*/  @P0 SYNCS.ARRIVE.TRANS64.RED.A1T0 RZ, [R24+URZ], RZ ;  /* 0x000000ff18ff09a7 */ /* 0x0007e2000810043f */
[----:B------:R-:W-:Y:S05]  /*55e0*/  @P1 BRA `(.L_x_36) ;  /* 0x0000000000041947 */ /* 0x000fea0003800000 */
[----:B------:R-:W-:Y:S01]  /*55f0*/  BPT.TRAP 0x1 ;  /* 0x000000040000795c */ /* 0x000fe20000300000 */
.L_x_36:
[----:B------:R-:W4:Y:S01]  /*5600*/  S2R R25, SR_TID.X ;  /* 0x0000000000197919 */ /* 0x000f220000002100 */
[----:B---3--:R-:W-:Y:S01]  /*5610*/  IMAD.U32 R24, RZ, RZ, UR30 ;  /* 0x0000001eff187e24 */ /* 0x008fe2000f8e00ff */
[----:B------:R-:W-:Y:S01]  /*5620*/  UIADD3 UR5, UR28, UR5, URZ ;  /* 0x000000051c057290 */ /* 0x000fe2000fffe03f */
[----:B------:R-:W3:Y:S01]  /*5630*/  LDC R35, c[0x0][0x288] ;  /* 0x0000a200ff237b82 */ /* 0x000ee20000000800 */
[----:B------:R-:W-:Y:S02]  /*5640*/  UISETP.GE.U32.AND UP1, UPT, UR28, 0x5, UPT ;  /* 0x000000051c00788c */ /* 0x000fe4000bf26070 */
[----:B------:R-:W-:Y:S01]  /*5650*/  SHF.L.U32 R24, R24, 0x1f, RZ ;  /* 0x0000001f18187819 */ /* 0x000fe200000006ff */
[----:B------:R-:W-:Y:S02]  /*5660*/  UISETP.GT.U32.AND UP0, UPT, UR5, 0x4, UPT ;  /* 0x000000040500788c */ /* 0x000fe4000bf04070 */
[----:B------:R-:W-:Y:S01]  /*5670*/  UIMAD.WIDE.U32 UR6, UR5, -0x33333333, URZ ;  /* 0xcccccccd050678a5 */ /* 0x000fe2000f8e003f */
[----:B------:R-:W0:Y:S01]  /*5680*/  SYNCS.PHASECHK.TRANS64.TRYWAIT P1, [UR17+0x8], R24 ;  /* 0x00000818ff0075a7 */ /* 0x000e220008020151 */
[----:B------:R-:W-:-:S02]  /*5690*/  UISETP.LT.U32.AND UP0, UPT, UR28, 0x5, UP0 ;  /* 0x000000051c00788c */ /* 0x000fc40008701070 */
[----:B------:R-:W-:Y:S02]  /*56a0*/  USHF.R.U32.HI UR6, URZ, 0x2, UR7 ;  /* 0x000000023f067899 */ /* 0x000fe40008011607 */
[----:B------:R-:W-:Y:S02]  /*56b0*/  USEL UR8, URZ, 0x1, !UP0 ;  /* 0x000000013f087887 */ /* 0x000fe4000c000000 */
[----:B------:R-:W-:Y:S02]  /*56c0*/  UIMAD UR5, UR6, -0x5, UR5 ;  /* 0xfffffffb060578a4 */ /* 0x000fe4000f8e0205 */
[----:B------:R-:W-:-:S04]  /*56d0*/  ULOP3.LUT UR4, UR4, UR8, URZ, 0x3c, !UPT ;  /* 0x0000000804047292 */ /* 0x000fc8000f8e3c3f */
[----:B------:R-:W-:Y:S01]  /*56e0*/  @UP1 ULOP3.LUT UR4, UR4, 0x1, UR6, 0x78, !UPT ;  /* 0x0000000104041892 */ /* 0x000fe2000f8e7806 */
[----:B----4-:R-:W-:-:S04]  /*56f0*/  SHF.R.S32.HI R26, RZ, 0x1f, R25 ;  /* 0x0000001fff1a7819 */ /* 0x010fc80000011419 */
[----:B------:R-:W-:-:S04]  /*5700*/  LEA.HI R26, R26, R25, RZ, 0x7 ;  /* 0x000000191a1a7211 */ /* 0x000fc800078f38ff */
[----:B------:R-:W-:-:S05]  /*5710*/  LOP3.LUT R26, R26, 0xffffff80, RZ, 0xc0, !PT ;  /* 0xffffff801a1a7812 */ /* 0x000fca00078ec0ff */
[----:B------:R-:W-:-:S05]  /*5720*/  IMAD.IADD R26, R25, 0x1, -R26 ;  /* 0x00000001191a7824 */ /* 0x000fca00078e0a1a */
[----:B------:R-:W-:-:S04]  /*5730*/  SHF.R.S32.HI R25, RZ, 0x1f, R26 ;  /* 0x0000001fff197819 */ /* 0x000fc8000001141a */
[----:B------:R-:W-:-:S04]  /*5740*/  LEA.HI R25, R25, R26, RZ, 0x2 ;  /* 0x0000001a19197211 */ /* 0x000fc800078f10ff */
[----:B------:R-:W-:-:S05]  /*5750*/  LOP3.LUT R25, R25, 0xfffffffc, RZ, 0xc0, !PT ;  /* 0xfffffffc19197812 */ /* 0x000fca00078ec0ff */
[----:B------:R-:W-:-:S04]  /*5760*/  IMAD.IADD R40, R26, 0x1, -R25 ;  /* 0x000000011a287824 */ /* 0x000fc800078e0a19 */
[----:B------:R-:W-:Y:S01]  /*5770*/  IMAD.SHL.U32 R32, R40, 0x2, RZ ;  /* 0x0000000228207824 */ /* 0x000fe200078e00ff */
[----:B0--3--:R-:W-:Y:S06]  /*5780*/  @!P1 BRA `(.L_x_38) ;  /* 0x000000a800b49947 */ /* 0x009fec0003800000 */
.L_x_325:
[----:B------:R3:W-:Y:S01]  /*5790*/  STL [R1+0xa4], R2 ;  /* 0x0000a40201007387 */ /* 0x0007e20000100800 */
[----:B------:R-:W-:Y:S01]  /*57a0*/  ULDC UR8, c[0x0][0x284] ;  /* 0x0000a10000087ab9 */ /* 0x000fe20000000800 */
[----:B------:R-:W-:Y:S01]  /*57b0*/  SHF.R.S32.HI R33, RZ, 0x1f, R32 ;  /* 0x0000001fff217819 */ /* 0x000fe20000011420 */
[----:B------:R-:W-:Y:S01]  /*57c0*/  ULDC.64 UR6, c[0x0][0x5d0] ;  /* 0x0001740000067ab9 */ /* 0x000fe20000000a00 */
[----:B---3--:R-:W3:Y:S04]  /*57d0*/  LDL.LU R2, [R1+0x8c] ;  /* 0x00008c0001027983 */ /* 0x008ee80000300800 */
[----:B-----5:R4:W-:Y:S04]  /*57e0*/  STL [R1+0xa0], R0 ;  /* 0x0000a00001007387 */ /* 0x0209e80000100800 */
[----:B------:R-:W2:Y:S04]  /*57f0*/  LDL R227, [R1+0x78] ;  /* 0x0000780001e37983 */ /* 0x000ea80000100800 */
[----:B----4-:R-:W4:Y:S01]  /*5800*/  LDL R0, [R1+0x88] ;  /* 0x0000880001007983 */ /* 0x010f220000100800 */
[----:B---3--:R-:W-:-:S03]  /*5810*/  IMAD.SHL.U32 R37, R2, 0x100, RZ ;  /* 0x0000010002257824 */ /* 0x008fc600078e00ff */
[----:B------:R3:W5:Y:S01]  /*5820*/  LDL.LU R2, [R1+0xa4] ;  /* 0x0000a40001027983 */ /* 0x0007620000300800 */
[----:B----4-:R-:W-:-:S03]  /*5830*/  IMAD.SHL.U32 R34, R0, 0x40, RZ ;  /* 0x0000004000227824 */ /* 0x010fc600078e00ff */
[----:B------:R3:W5:Y:S02]  /*5840*/  LDL.LU R0, [R1+0xa0] ;  /* 0x0000a00001007983 */ /* 0x0007640000300800 */
[----:B------:R-:W-:Y:S02]  /*5850*/  ISETP.GE.AND P1, PT, R34, UR8, PT ;  /* 0x0000000822007c0c */ /* 0x000fe4000bf26270 */
[----:B--2---:R-:W-:Y:S02]  /*5860*/  SHF.R.S32.HI R38, RZ, 0x1f, R227 ;  /* 0x0000001fff267819 */ /* 0x004fe400000114e3 */
[----:B------:R-:W-:Y:S01]  /*5870*/  ISETP.GE.OR P1, PT, R37, R35, P1 ;  /* 0x000000232500720c */ /* 0x000fe20000f26670 */
[----:B0-----:R-:W-:-:S04]  /*5880*/  IMAD.WIDE.U32 R24, R227, UR6, R32 ;  /* 0x00000006e3187c25 */ /* 0x001fc8000f8e0020 */
[----:B------:R-:W-:Y:S01]  /*5890*/  IMAD R26, R38, UR6, RZ ;  /* 0x00000006261a7c24 */ /* 0x000fe2000f8e02ff */
[----:B------:R-:W-:Y:S02]  /*58a0*/  SHF.R.S32.HI R36, RZ, 0x1f, R37 ;  /* 0x0000001fff247819 */ /* 0x000fe40000011425 */
[----:B------:R-:W-:Y:S01]  /*58b0*/  IADD3 R24, P2, R37, R24, RZ ;  /* 0x0000001825187210 */ /* 0x000fe20007f5e0ff */
[----:B------:R-:W-:-:S05]  /*58c0*/  IMAD R27, R227, UR7, R26 ;  /* 0x00000007e31b7c24 */ /* 0x000fca000f8e021a */
[----:B------:R-:W-:Y:S01]  /*58d0*/  IADD3.X R25, R36, R25, R27, P2, !PT ;  /* 0x0000001924197210 */ /* 0x000fe200017fe41b */
[----:B---3--:R-:W-:Y:S06]  /*58e0*/  @P1 BRA `(.L_x_39) ;  /* 0x0000008c00cc1947 */ /* 0x008fec0003800000 */
[----:B------:R0:W-:Y:S01]  /*58f0*/  STL.64 [R1+0xa8], R4 ;  /* 0x0000a80401007387 */ /* 0x0001e20000100a00 */
[----:B------:R-:W2:Y:S01]  /*5900*/  LDC.64 R28, c[0x0][0x5c8] ;  /* 0x00017200ff1c7b82 */ /* 0x000ea20000000a00 */
[----:B------:R-:W-:Y:S02]  /*5910*/  ULDC.64 UR6, c[0x0][0x5c0] ;  /* 0x0001700000067ab9 */ /* 0x000fe40000000a00 */
[----:B0-----:R-:W3:Y:S04]  /*5920*/  LDL.64 R4, [R1+0x90] ;  /* 0x0000900001047983 */ /* 0x001ee80000100a00 */
[----:B-----5:R0:W-:Y:S04]  /*5930*/  STL [R1+0xa4], R2 ;  /* 0x0000a40201007387 */ /* 0x0201e80000100800 */
[----:B0-----:R-:W3:Y:S04]  /*5940*/  LDL.LU R2, [R1+0x88] ;  /* 0x0000880001027983 */ /* 0x001ee80000300800 */
[----:B------:R0:W-:Y:S04]  /*5950*/  STL [R1+0xa0], R0 ;  /* 0x0000a00001007387 */ /* 0x0001e80000100800 */
[----:B0-----:R-:W4:Y:S01]  /*5960*/  LDL R0, [R1+0x98] ;  /* 0x0000980001007983 */ /* 0x001f220000100800 */
[----:B---3--:R-:W-:-:S03]  /*5970*/  IMAD.WIDE R30, R2, 0x40, R4 ;  /* 0x00000040021e7825 */ /* 0x008fc600078e0204 */
[----:B------:R0:W5:Y:S04]  /*5980*/  LDL.LU.64 R4, [R1+0xa8] ;  /* 0x0000a80001047983 */ /* 0x0001680000300a00 */
[----:B------:R0:W5:Y:S01]  /*5990*/  LDL.LU R2, [R1+0xa4] ;  /* 0x0000a40001027983 */ /* 0x0001620000300800 */
[-C--:B--2---:R-:W-:Y:S02]  /*59a0*/  IMAD R26, R31, R28.reuse, RZ ;  /* 0x0000001c1f1a7224 */ /* 0x084fe400078e02ff */
[----:B------:R-:W-:-:S04]  /*59b0*/  IMAD.WIDE.U32 R24, R30, R28, R24 ;  /* 0x0000001c1e187225 */ /* 0x000fc800078e0018 */
[----:B------:R-:W-:Y:S01]  /*59c0*/  IMAD R27, R30, R29, R26 ;  /* 0x0000001d1e1b7224 */ /* 0x000fe200078e021a */
[----:B------:R-:W-:Y:S01]  /*59d0*/  LEA R26, P1, R28, R24, 0x3 ;  /* 0x000000181c1a7211 */ /* 0x000fe200078218ff */
[----:B----4-:R-:W-:Y:S01]  /*59e0*/  IMAD.IADD R39, R0, 0x1, -R34 ;  /* 0x0000000100277824 */ /* 0x010fe200078e0a22 */
[----:B------:R-:W-:Y:S01]  /*59f0*/  IADD3 R24, P2, R24, UR6, RZ ;  /* 0x0000000618187c10 */ /* 0x000fe2000ff5e0ff */
[----:B------:R0:W5:Y:S01]  /*5a00*/  LDL.LU R0, [R1+0xa0] ;  /* 0x0000a00001007983 */ /* 0x0001620000300800 */
[----:B------:R-:W-:Y:S01]  /*5a10*/  IMAD.IADD R27, R25, 0x1, R27 ;  /* 0x00000001191b7824 */ /* 0x000fe200078e021b */
[----:B------:R-:W-:-:S04]  /*5a20*/  IADD3 R26, P4, R26, UR6, RZ ;  /* 0x000000061a1a7c10 */ /* 0x000fc8000ff9e0ff */
[----:B------:R-:W-:Y:S01]  /*5a30*/  LEA.HI.X R29, R28, R27, R29, 0x3, P1 ;  /* 0x0000001b1c1d7211 */ /* 0x000fe200008f1c1d */
[----:B------:R-:W-:Y:S01]  /*5a40*/  IMAD R28, R40, -0x2, R35 ;  /* 0xfffffffe281c7824 */ /* 0x000fe200078e0223 */
[----:B------:R-:W-:Y:S01]  /*5a50*/  FSETP.NEU.AND P1, PT, RZ, UR26, PT ;  /* 0x0000001aff007c0b */ /* 0x000fe2000bf2d000 */
[----:B------:R-:W-:Y:S01]  /*5a60*/  BSSY B0, `(.L_x_39) ;  /* 0x00008db000007945 */ /* 0x000fe20003800000 */
[----:B------:R-:W-:Y:S02]  /*5a70*/  IADD3.X R25, R27, UR7, RZ, P2, !PT ;  /* 0x000000071b197c10 */ /* 0x000fe400097fe4ff */
[----:B------:R-:W-:Y:S01]  /*5a80*/  IADD3.X R27, R29, UR7, RZ, P4, !PT ;  /* 0x000000071d1b7c10 */ /* 0x000fe2000a7fe4ff */
[----:B------:R-:W-:-:S08]  /*5a90*/  IMAD.IADD R34, R28, 0x1, -R37 ;  /* 0x000000011c227824 */ /* 0x000fd000078e0a25 */
[----:B0-----:R-:W-:Y:S05]  /*5aa0*/  @!P1 BRA `(.L_x_40) ;  /* 0x0000006800d89947 */ /* 0x001fea0003800000 */
[----:B------:R-:W-:Y:S01]  /*5ab0*/  ULDC.64 UR6, c[0x0][0x5b8] ;  /* 0x00016e0000067ab9 */ /* 0x000fe20000000a00 */
[----:B------:R-:W-:Y:S01]  /*5ac0*/  ULDC.64 UR8, c[0x0][0x5a8] ;  /* 0x00016a0000087ab9 */ /* 0x000fe20000000a00 */
[----:B------:R-:W-:Y:S01]  /*5ad0*/  IMAD.WIDE.U32 R32, R227, UR6, R32 ;  /* 0x00000006e3207c25 */ /* 0x000fe2000f8e0020 */
[----:B------:R-:W-:Y:S03]  /*5ae0*/  BSSY B1, `(.L_x_41) ;  /* 0x0000010000017945 */ /* 0x000fe60003800000 */
[----:B------:R-:W-:Y:S01]  /*5af0*/  IMAD R28, R38, UR6, RZ ;  /* 0x00000006261c7c24 */ /* 0x000fe2000f8e02ff */
[----:B------:R-:W-:-:S03]  /*5b00*/  IADD3 R32, P1, R37, R32, RZ ;  /* 0x0000002025207210 */ /* 0x000fc60007f3e0ff */
[----:B------:R-:W-:Y:S01]  /*5b10*/  IMAD R29, R227, UR7, R28 ;  /* 0x00000007e31d7c24 */ /* 0x000fe2000f8e021c */
[----:B------:R-:W-:Y:S02]  /*5b20*/  ULDC.64 UR6, c[0x0][0x5b0] ;  /* 0x00016c0000067ab9 */ /* 0x000fe40000000a00 */
[----:B------:R-:W-:Y:S02]  /*5b30*/  IMAD R35, R31, UR6, RZ ;  /* 0x000000061f237c24 */ /* 0x000fe4000f8e02ff */
[----:B------:R-:W-:Y:S02]  /*5b40*/  IADD3.X R33, R36, R33, R29, P1, !PT ;  /* 0x0000002124217210 */ /* 0x000fe40000ffe41d */
[----:B------:R-:W-:Y:S01]  /*5b50*/  ISETP.GE.AND P1, PT, R39, 0x1, PT ;  /* 0x000000012700780c */ /* 0x000fe20003f26270 */
[C---:B------:R-:W-:Y:S02]  /*5b60*/  IMAD R35, R30.reuse, UR7, R35 ;  /* 0x000000071e237c24 */ /* 0x040fe4000f8e0223 */
[----:B------:R-:W-:Y:S01]  /*5b70*/  IMAD.WIDE.U32 R28, R30, UR6, R32 ;  /* 0x000000061e1c7c25 */ /* 0x000fe2000f8e0020 */
[----:B------:R-:W-:-:S02]  /*5b80*/  ISETP.LT.OR P5, PT, R34, 0x1, !P1 ;  /* 0x000000012200780c */ /* 0x000fc40004fa1670 */
[----:B------:R-:W-:-:S04]  /*5b90*/  IADD3 R28, P2, R28, UR8, RZ ;  /* 0x000000081c1c7c10 */ /* 0x000fc8000ff5e0ff */
[--C-:B------:R-:W-:Y:S02]  /*5ba0*/  IADD3.X R29, R29, UR9, R35.reuse, P2, !PT ;  /* 0x000000091d1d7c10 */ /* 0x100fe400097fe423 */
[----:B------:R-:W-:-:S05]  /*5bb0*/  PRMT R35, RZ, 0x7610, R35 ;  /* 0x00007610ff237816 */ /* 0x000fca0000000023 */
[----:B------:R-:W-:Y:S05]  /*5bc0*/  @P5 BRA `(.L_x_42) ;  /* 0x0000000000045947 */ /* 0x000fea0003800000 */
[----:B------:R0:W5:Y:S02]  /*5bd0*/  LDG.E.U8 R35, desc[UR22][R28.64] ;  /* 0x000000161c237981 */ /* 0x000164000c1e1100 */
.L_x_42:
[----:B------:R-:W-:Y:S05]  /*5be0*/  BSYNC B1 ;  /* 0x0000000000017941 */ /* 0x000fea0003800000 */
.L_x_41:
[----:B-----5:R-:W-:Y:S01]  /*5bf0*/  LOP3.LUT R35, R35, 0xff, RZ, 0xc0, !PT ;  /* 0x000000ff23237812 */ /* 0x020fe200078ec0ff */
[----:B------:R-:W-:Y:S01]  /*5c00*/  BSSY B1, `(.L_x_43) ;  /* 0x000000b000017945 */ /* 0x000fe20003800000 */
[----:B------:R-:W-:Y:S02]  /*5c10*/  ISETP.LT.OR P4, PT, R34, 0x2, !P1 ;  /* 0x000000022200780c */ /* 0x000fe40004f81670 */
[----:B------:R-:W-:-:S05]  /*5c20*/  F2FP.F16.E4M3.UNPACK_B R35, R35 ;  /* 0x00000023ff23723e */ /* 0x000fca00020006ff */
[----:B------:R-:W-:-:S05]  /*5c30*/  HADD2.F32 R35, -RZ, R35.H0_H0 ;  /* 0x20000023ff237230 */ /* 0x000fca0000004100 */
[----:B------:R-:W-:-:S04]  /*5c40*/  FMUL R35, R35, UR26 ;  /* 0x0000001a23237c20 */ /* 0x000fc80008400000 */
[----:B------:R-:W-:-:S05]  /*5c50*/  FFMA R35, R226, UR25, R35 ;  /* 0x00000019e2237c23 */ /* 0x000fca0008000023 */
[----:B------:R-:W-:Y:S02]  /*5c60*/  F2FP.SATFINITE.E4M3.F32.PACK_AB_MERGE_C R37, RZ, R35, RZ ;  /* 0x00000023ff25723e */ /* 0x000fe400048070ff */
[----:B------:R-:W-:-:S03]  /*5c70*/  PRMT R35, RZ, 0x7610, R35 ;  /* 0x00007610ff237816 */ /* 0x000fc60000000023 */
[----:B------:R2:W-:Y:S01]  /*5c80*/  @!P5 STG.E.U8 desc[UR22][R24.64], R37 ;  /* 0x000000251800d986 */ /* 0x0005e2000c101116 */
[----:B------:R-:W-:Y:S05]  /*5c90*/  @P4 BRA `(.L_x_44) ;  /* 0x0000000000044947 */ /* 0x000fea0003800000 */
[----:B------:R3:W5:Y:S02]  /*5ca0*/  LDG.E.U8 R35, desc[UR22][R28.64+0x1] ;  /* 0x000001161c237981 */ /* 0x000764000c1e1100 */
.L_x_44:
[----:B------:R-:W-:Y:S05]  /*5cb0*/  BSYNC B1 ;  /* 0x0000000000017941 */ /* 0x000fea0003800000 */
.L_x_43:
[----:B-----5:R-:W-:Y:S01]  /*5cc0*/  LOP3.LUT R35, R35, 0xff, RZ, 0xc0, !PT ;  /* 0x000000ff23237812 */ /* 0x020fe200078ec0ff */
[----:B------:R-:W-:Y:S01]  /*5cd0*/  BSSY B1, `(.L_x_45) ;  /* 0x0000013000017945 */ /* 0x000fe20003800000 */
[----:B--2---:R-:W-:Y:S02]  /*5ce0*/  IADD3 R37, P2, R30, 0x8, RZ ;  /* 0x000000081e257810 */ /* 0x004fe40007f5e0ff */
[----:B------:R-:W-:-:S03]  /*5cf0*/  F2FP.F16.E4M3.UNPACK_B R35, R35 ;  /* 0x00000023ff23723e */ /* 0x000fc600020006ff */
[----:B------:R-:W-:Y:S01]  /*5d00*/  IMAD.X R31, RZ, RZ, R31, P2 ;  /* 0x000000ffff1f7224 */ /* 0x000fe200010e061f */
[----:B------:R-:W-:Y:S01]  /*5d10*/  ISETP.GE.AND P2, PT, R39, 0x9, PT ;  /* 0x000000092700780c */ /* 0x000fe20003f46270 */
[----:B------:R-:W-:Y:S02]  /*5d20*/  HADD2.F32 R35, -RZ, R35.H0_H0 ;  /* 0x20000023ff237230 */ /* 0x000fe40000004100 */
[----:B------:R-:W-:Y:S01]  /*5d30*/  IMAD R36, R31, UR6, RZ ;  /* 0x000000061f247c24 */ /* 0x000fe2000f8e02ff */
[----:B------:R-:W-:Y:S01]  /*5d40*/  ISETP.LT.OR P5, PT, R34, 0x1, !P2 ;  /* 0x000000012200780c */ /* 0x000fe200057a1670 */
[----:B------:R-:W-:-:S04]  /*5d50*/  IMAD.WIDE.U32 R32, R37, UR6, R32 ;  /* 0x0000000625207c25 */ /* 0x000fc8000f8e0020 */
[----:B------:R-:W-:Y:S01]  /*5d60*/  FMUL R30, R35, UR26 ;  /* 0x0000001a231e7c20 */ /* 0x000fe20008400000 */
[----:B------:R-:W-:-:S03]  /*5d70*/  IMAD R37, R37, UR7, R36 ;  /* 0x0000000725257c24 */ /* 0x000fc6000f8e0224 */
[----:B------:R-:W-:Y:S01]  /*5d80*/  FFMA R225, R225, UR25, R30 ;  /* 0x00000019e1e17c23 */ /* 0x000fe2000800001e */
[----:B------:R-:W-:Y:S02]  /*5d90*/  IADD3 R30, P6, R32, UR8, RZ ;  /* 0x00000008201e7c10 */ /* 0x000fe4000ffde0ff */
[----:B------:R-:W-:Y:S02]  /*5da0*/  PRMT R32, RZ, 0x7610, R32 ;  /* 0x00007610ff207816 */ /* 0x000fe40000000020 */
[----:B------:R-:W-:Y:S02]  /*5db0*/  F2FP.SATFINITE.E4M3.F32.PACK_AB_MERGE_C R225, RZ, R225, RZ ;  /* 0x000000e1ffe1723e */ /* 0x000fe400048070ff */
[----:B------:R-:W-:-:S03]  /*5dc0*/  IADD3.X R31, R33, UR9, R37, P6, !PT ;  /* 0x00000009211f7c10 */ /* 0x000fc6000b7fe425 */
[----:B------:R2:W-:Y:S01]  /*5dd0*/  @!P4 STG.E.U8 desc[UR22][R24.64+0x1], R225 ;  /* 0x000001e11800c986 */ /* 0x0005e2000c101116 */
[----:B------:R-:W-:Y:S05]  /*5de0*/  @P5 BRA `(.L_x_46) ;  /* 0x0000000000045947 */ /* 0x000fea0003800000 */
[----:B------:R4:W5:Y:S02]  /*5df0*/  LDG.E.U8 R32, desc[UR22][R30.64] ;  /* 0x000000161e207981 */ /* 0x000964000c1e1100 */
.L_x_46:
[----:B------:R-:W-:Y:S05]  /*5e00*/  BSYNC B1 ;  /* 0x0000000000017941 */ /* 0x000fea0003800000 */
.L_x_45:
[----:B-----5:R-:W-:Y:S01]  /*5e10*/  LOP3.LUT R32, R32, 0xff, RZ, 0xc0, !PT ;  /* 0x000000ff20207812 */ /* 0x020fe200078ec0ff */
[----:B------:R-:W-:Y:S01]  /*5e20*/  BSSY B1, `(.L_x_47) ;  /* 0x000000b000017945 */ /* 0x000fe20003800000 */
[----:B------:R-:W-:Y:S02]  /*5e30*/  ISETP.LT.OR P4, PT, R34, 0x2, !P2 ;  /* 0x000000022200780c */ /* 0x000fe40005781670 */
[----:B------:R-:W-:-:S05]  /*5e40*/  F2FP.F16.E4M3.UNPACK_B R32, R32 ;  /* 0x00000020ff20723e */ /* 0x000fca00020006ff */
[----:B------:R-:W-:-:S05]  /*5e50*/  HADD2.F32 R32, -RZ, R32.H0_H0 ;  /* 0x20000020ff207230 */ /* 0x000fca0000004100 */
[----:B------:R-:W-:Y:S01]  /*5e60*/  FMUL R33, R32, UR26 ;  /* 0x0000001a20217c20 */ /* 0x000fe20008400000 */
[----:B------:R-:W-:-:S03]  /*5e70*/  PRMT R32, RZ, 0x7610, R32 ;  /* 0x00007610ff207816 */ /* 0x000fc60000000020 */
[----:B------:R-:W-:-:S05]  /*5e80*/  FFMA R33, R224, UR25, R33 ;  /* 0x00000019e0217c23 */ /* 0x000fca0008000021 */
[----:B------:R-:W-:-:S05]  /*5e90*/  F2FP.SATFINITE.E4M3.F32.PACK_AB_MERGE_C R33, RZ, R33, RZ ;  /* 0x00000021ff21723e */ /* 0x000fca00048070ff */
[----:B------:R0:W-:Y:S01]  /*5ea0*/  @!P5 STG.E.U8 desc[UR22][R26.64], R33 ;  /* 0x000000211a00d986 */ /* 0x0001e2000c101116 */
[----:B------:R-:W-:Y:S05]  /*5eb0*/  @P4 BRA `(.L_x_48) ;  /* 0x0000000000044947 */ /* 0x000fea0003800000 */
[----:B------:R0:W5:Y:S02]  /*5ec0*/  LDG.E.U8 R32, desc[UR22][R30.64+0x1] ;  /* 0x000001161e207981 */ /* 0x000164000c1e1100 */
.L_x_48:
[----:B------:R-:W-:Y:S05]  /*5ed0*/  BSYNC B1 ;  /* 0x0000000000017941 */ /* 0x000fea0003800000 */
.L_x_47:
[----:B-----5:R-:W-:Y:S01]  /*5ee0*/  LOP3.LUT R32, R32, 0xff, RZ, 0xc0, !PT ;  /* 0x000000ff20207812 */ /* 0x020fe200078ec0ff */
[----:B------:R-:W-:Y:S01]  /*5ef0*/  BSSY B1, `(.L_x_49) ;  /* 0x000000b000017945 */ /* 0x000fe20003800000 */
[----:B------:R-:W-:Y:S02]  /*5f00*/  ISETP.LT.OR P5, PT, R34, 0x9, !P1 ;  /* 0x000000092200780c */ /* 0x000fe40004fa1670 */
[----:B------:R-:W-:-:S05]  /*5f10*/  F2FP.F16.E4M3.UNPACK_B R32, R32 ;  /* 0x00000020ff20723e */ /* 0x000fca00020006ff */
[----:B------:R-:W-:-:S05]  /*5f20*/  HADD2.F32 R32, -RZ, R32.H0_H0 ;  /* 0x20000020ff207230 */ /* 0x000fca0000004100 */
[----:B------:R-:W-:-:S04]  /*5f30*/  FMUL R32, R32, UR26 ;  /* 0x0000001a20207c20 */ /* 0x000fc80008400000 */
[----:B------:R-:W-:-:S05]  /*5f40*/  FFMA R32, R223, UR25, R32 ;  /* 0x00000019df207c23 */ /* 0x000fca0008000020 */
[----:B0-----:R-:W-:Y:S02]  /*5f50*/  F2FP.SATFINITE.E4M3.F32.PACK_AB_MERGE_C R33, RZ, R32, RZ ;  /* 0x00000020ff21723e */ /* 0x001fe400048070ff */
[----:B------:R-:W-:-:S03]  /*5f60*/  PRMT R32, RZ, 0x7610, R32 ;  /* 0x00007610ff207816 */ /* 0x000fc60000000020 */
[----:B------:R0:W-:Y:S01]  /*5f70*/  @!P4 STG.E.U8 desc[UR22][R26.64+0x1], R33 ;  /* 0x000001211a00c986 */ /* 0x0001e2000c101116 */
[----:B------:R-:W-:Y:S05]  /*5f80*/  @P5 BRA `(.L_x_50) ;  /* 0x0000000000045947 */ /* 0x000fea0003800000 */
[----:B------:R0:W5:Y:S02]  /*5f90*/  LDG.E.U8 R32, desc[UR22][R28.64+0x8] ;  /* 0x000008161c207981 */ /* 0x000164000c1e1100 */
.L_x_50:
[----:B------:R-:W-:Y:S05]  /*5fa0*/  BSYNC B1 ;  /* 0x0000000000017941 */ /* 0x000fea0003800000 */
.L_x_49:
[----:B-----5:R-:W-:Y:S01]  /*5fb0*/  LOP3.LUT R32, R32, 0xff, RZ, 0xc0, !PT ;  /* 0x000000ff20207812 */ /* 0x020fe200078ec0ff */
[----:B------:R-:W-:Y:S01]  /*5fc0*/  BSSY B1, `(.L_x_51) ;  /* 0x000000b000017945 */ /* 0x000fe20003800000 */
[----:B------:R-:W-:Y:S02]  /*5fd0*/  ISETP.LT.OR P4, PT, R34, 0xa, !P1 ;  /* 0x0000000a2200780c */ /* 0x000fe40004f81670 */
[----:B------:R-:W-:-:S05]  /*5fe0*/  F2FP.F16.E4M3.UNPACK_B R32, R32 ;  /* 0x00000020ff20723e */ /* 0x000fca00020006ff */
[----:B------:R-:W-:-:S05]  /*5ff0*/  HADD2.F32 R32, -RZ, R32.H0_H0 ;  /* 0x20000020ff207230 */ /* 0x000fca0000004100 */
[----:B0-----:R-:W-:Y:S01]  /*6000*/  FMUL R33, R32, UR26 ;  /* 0x0000001a20217c20 */ /* 0x001fe20008400000 */
[----:B------:R-:W-:-:S03]  /*6010*/  PRMT R32, RZ, 0x7610, R32 ;  /* 0x00007610ff207816 */ /* 0x000fc60000000020 */
[----:B------:R-:W-:-:S05]  /*6020*/  FFMA R33, R222, UR25, R33 ;  /* 0x00000019de217c23 */ /* 0x000fca0008000021 */
[----:B------:R-:W-:-:S05]  /*6030*/  F2FP.SATFINITE.E4M3.F32.PACK_AB_MERGE_C R33, RZ, R33, RZ ;  /* 0x00000021ff21723e */ /* 0x000fca00048070ff */
[----:B------:R0:W-:Y:S01]  /*6040*/  @!P5 STG.E.U8 desc[UR22][R24.64+0x8], R33 ;  /* 0x000008211800d986 */ /* 0x0001e2000c101116 */
[----:B------:R-:W-:Y:S05]  /*6050*/  @P4 BRA `(.L_x_52) ;  /* 0x0000000000044947 */ /* 0x000fea0003800000 */
[----:B------:R0:W5:Y:S02]  /*6060*/  LDG.E.U8 R32, desc[UR22][R28.64+0x9] ;  /* 0x000009161c207981 */ /* 0x000164000c1e1100 */
.L_x_52:
[----:B------:R-:W-:Y:S05]  /*6070*/  BSYNC B1 ;  /* 0x0000000000017941 */ /* 0x000fea0003800000 */
.L_x_51:
        /* <DEDUP_REMOVED lines=12> */
.L_x_54:
[----:B------:R-:W-:Y:S05]  /*6140*/  BSYNC B1 ;  /* 0x0000000000017941 */ /* 0x000fea0003800000 */
.L_x_53:
        /* <DEDUP_REMOVED lines=12> */
.L_x_56:
[----:B------:R-:W-:Y:S05]  /*6210*/  BSYNC B1 ;  /* 0x0000000000017941 */ /* 0x000fea0003800000 */
.L_x_55:
        /* <DEDUP_REMOVED lines=12> */
.L_x_58:
[----:B------:R-:W-:Y:S05]  /*62e0*/  BSYNC B1 ;  /* 0x0000000000017941 */ /* 0x000fea0003800000 */
.L_x_57:
        /* <DEDUP_REMOVED lines=12> */
.L_x_60:
[----:B------:R-:W-:Y:S05]  /*63b0*/  BSYNC B1 ;  /* 0x0000000000017941 */ /* 0x000fea0003800000 */
.L_x_59:
        /* <DEDUP_REMOVED lines=12> */
.L_x_62:
[----:B------:R-:W-:Y:S05]  /*6480*/  BSYNC B1 ;  /* 0x0000000000017941 */ /* 0x000fea0003800000 */
.L_x_61:
        /* <DEDUP_REMOVED lines=12> */
.L_x_64:
[----:B------:R-:W-:Y:S05]  /*6550*/  BSYNC B1 ;  /* 0x0000000000017941 */ /* 0x000fea0003800000 */
.L_x_63:
        /* <DEDUP_REMOVED lines=12> */
.L_x_66:
[----:B------:R-:W-:Y:S05]  /*6620*/  BSYNC B1 ;  /* 0x0000000000017941 */ /* 0x000fea0003800000 */
.L_x_65:
        /* <DEDUP_REMOVED lines=12> */
.L_x_68:
[----:B------:R-:W-:Y:S05]  /*66f0*/  BSYNC B1 ;  /* 0x0000000000017941 */ /* 0x000fea0003800000 */
.L_x_67:
        /* <DEDUP_REMOVED lines=12> */
.L_x_70:
[----:B------:R-:W-:Y:S05]  /*67c0*/  BSYNC B1 ;  /* 0x0000000000017941 */ /* 0x000fea0003800000 */
.L_x_69:
        /* <DEDUP_REMOVED lines=12> */
.L_x_72:
[----:B------:R-:W-:Y:S05]  /*6890*/  BSYNC B1 ;  /* 0x0000000000017941 */ /* 0x000fea0003800000 */
.L_x_71:
        /* <DEDUP_REMOVED lines=12> */
.L_x_74:
[----:B------:R-:W-:Y:S05]  /*6960*/  BSYNC B1 ;  /* 0x0000000000017941 */ /* 0x000fea0003800000 */
.L_x_73:
        /* <DEDUP_REMOVED lines=12> */
.L_x_76:
[----:B------:R-:W-:Y:S05]  /*6a30*/  BSYNC B1 ;  /* 0x0000000000017941 */ /* 0x000fea0003800000 */
.L_x_75:
        /* <DEDUP_REMOVED lines=12> */
.L_x_78:
[----:B------:R-:W-:Y:S05]  /*6b00*/  BSYNC B1 ;  /* 0x0000000000017941 */ /* 0x000fea0003800000 */
.L_x_77:
        /* <DEDUP_REMOVED lines=12> */
.L_x_80:
[----:B------:R-:W-:Y:S05]  /*6bd0*/  BSYNC B1 ;  /* 0x0000000000017941 */ /* 0x000fea0003800000 */
.L_x_79:
        /* <DEDUP_REMOVED lines=12> */
.L_x_82:
[----:B------:R-:W-:Y:S05]  /*6ca0*/  BSYNC B1 ;  /* 0x0000000000017941 */ /* 0x000fea0003800000 */
.L_x_81:
        /* <DEDUP_REMOVED lines=12> */
.L_x_84:
[----:B------:R-:W-:Y:S05]  /*6d70*/  BSYNC B1 ;  /* 0x0000000000017941 */ /* 0x000fea0003800000 */
.L_x_83:
        /* <DEDUP_REMOVED lines=12> */
.L_x_86:
[----:B------:R-:W-:Y:S05]  /*6e40*/  BSYNC B1 ;  /* 0x0000000000017941 */ /* 0x000fea0003800000 */
.L_x_85:
        /* <DEDUP_REMOVED lines=12> */
.L_x_88:
[----:B------:R-:W-:Y:S05]  /*6f10*/  BSYNC B1 ;  /* 0x0000000000017941 */ /* 0x000fea0003800000 */
.L_x_87:
        /* <DEDUP_REMOVED lines=12> */
.L_x_90:
[----:B------:R-:W-:Y:S05]  /*6fe0*/  BSYNC B1 ;  /* 0x0000000000017941 */ /* 0x000fea0003800000 */
.L_x_89:
        /* <DEDUP_REMOVED lines=12> */
.L_x_92:
[----:B------:R-:W-:Y:S05]  /*70b0*/  BSYNC B1 ;  /* 0x0000000000017941 */ /* 0x000fea0003800000 */
.L_x_91:
        /* <DEDUP_REMOVED lines=12> */
.L_x_94:
[----:B------:R-:W-:Y:S05]  /*7180*/  BSYNC B1 ;  /* 0x0000000000017941 */ /* 0x000fea0003800000 */
.L_x_93:
        /* <DEDUP_REMOVED lines=12> */
.L_x_96:
[----:B------:R-:W-:Y:S05]  /*7250*/  BSYNC B1 ;  /* 0x0000000000017941 */ /* 0x000fea0003800000 */
.L_x_95:
        /* <DEDUP_REMOVED lines=12> */
.L_x_98:
[----:B------:R-:W-:Y:S05]  /*7320*/  BSYNC B1 ;  /* 0x0000000000017941 */ /* 0x000fea0003800000 */
.L_x_97:
        /* <DEDUP_REMOVED lines=12> */
.L_x_100:
[----:B------:R-:W-:Y:S05]  /*73f0*/  BSYNC B1 ;  /* 0x0000000000017941 */ /* 0x000fea0003800000 */
.L_x_99:
        /* <DEDUP_REMOVED lines=12> */
.L_x_102:
[----:B------:R-:W-:Y:S05]  /*74c0*/  BSYNC B1 ;  /* 0x0000000000017941 */ /* 0x000fea0003800000 */
.L_x_101:
        /* <DEDUP_REMOVED lines=12> */
.L_x_104:
[----:B------:R-:W-:Y:S05]  /*7590*/  BSYNC B1 ;  /* 0x0000000000017941 */ /* 0x000fea0003800000 */
.L_x_103:
        /* <DEDUP_REMOVED lines=12> */
.L_x_106:
[----:B------:R-:W-:Y:S05]  /*7660*/  BSYNC B1 ;  /* 0x0000000000017941 */ /* 0x000fea0003800000 */
.L_x_105:
        /* <DEDUP_REMOVED lines=12> */
.L_x_108:
[----:B------:R-:W-:Y:S05]  /*7730*/  BSYNC B1 ;  /* 0x0000000000017941 */ /* 0x000fea0003800000 */
.L_x_107:
        /* <DEDUP_REMOVED lines=12> */
.L_x_110:
[----:B------:R-:W-:Y:S05]  /*7800*/  BSYNC B1 ;  /* 0x0000000000017941 */ /* 0x000fea0003800000 */
.L_x_109:
        /* <DEDUP_REMOVED lines=12> */
.L_x_112:
[----:B------:R-:W-:Y:S05]  /*78d0*/  BSYNC B1 ;  /* 0x0000000000017941 */ /* 0x000fea0003800000 */
.L_x_111:
        /* <DEDUP_REMOVED lines=12> */
.L_x_114:
[----:B------:R-:W-:Y:S05]  /*79a0*/  BSYNC B1 ;  /* 0x0000000000017941 */ /* 0x000fea0003800000 */
.L_x_113:
        /* <DEDUP_REMOVED lines=12> */
.L_x_116:
[----:B------:R-:W-:Y:S05]  /*7a70*/  BSYNC B1 ;  /* 0x0000000000017941 */ /* 0x000fea0003800000 */
.L_x_115:
        /* <DEDUP_REMOVED lines=12> */
.L_x_118:
[----:B------:R-:W-:Y:S05]  /*7b40*/  BSYNC B1 ;  /* 0x0000000000017941 */ /* 0x000fea0003800000 */
.L_x_117:
        /* <DEDUP_REMOVED lines=12> */
.L_x_120:
[----:B------:R-:W-:Y:S05]  /*7c10*/  BSYNC B1 ;  /* 0x0000000000017941 */ /* 0x000fea0003800000 */
.L_x_119:
        /* <DEDUP_REMOVED lines=12> */
.L_x_122:
[----:B------:R-:W-:Y:S05]  /*7ce0*/  BSYNC B1 ;  /* 0x0000000000017941 */ /* 0x000fea0003800000 */
.L_x_121:
        /* <DEDUP_REMOVED lines=12> */
.L_x_124:
[----:B------:R-:W-:Y:S05]  /*7db0*/  BSYNC B1 ;  /* 0x0000000000017941 */ /* 0x000fea0003800000 */
.L_x_123:
        /* <DEDUP_REMOVED lines=12> */
.L_x_126:
[----:B------:R-:W-:Y:S05]  /*7e80*/  BSYNC B1 ;  /* 0x0000000000017941 */ /* 0x000fea0003800000 */
.L_x_125:
        /* <DEDUP_REMOVED lines=12> */
.L_x_128:
[----:B------:R-:W-:Y:S05]  /*7f50*/  BSYNC B1 ;  /* 0x0000000000017941 */ /* 0x000fea0003800000 */
.L_x_127:
        /* <DEDUP_REMOVED lines=12> */
.L_x_130:
[----:B------:R-:W-:Y:S05]  /*8020*/  BSYNC B1 ;  /* 0x0000000000017941 */ /* 0x000fea0003800000 */
.L_x_129:
        /* <DEDUP_REMOVED lines=12> */
.L_x_132:
[----:B------:R-:W-:Y:S05]  /*80f0*/  BSYNC B1 ;  /* 0x0000000000017941 */ /* 0x000fea0003800000 */
.L_x_131:
        /* <DEDUP_REMOVED lines=12> */
.L_x_134:
[----:B------:R-:W-:Y:S05]  /*81c0*/  BSYNC B1 ;  /* 0x0000000000017941 */ /* 0x000fea0003800000 */
.L_x_133:
        /* <DEDUP_REMOVED lines=12> */
.L_x_136:
[----:B------:R-:W-:Y:S05]  /*8290*/  BSYNC B1 ;  /* 0x0000000000017941 */ /* 0x000fea0003800000 */
.L_x_135:
        /* <DEDUP_REMOVED lines=12> */
.L_x_138:
[----:B------:R-:W-:Y:S05]  /*8360*/  BSYNC B1 ;  /* 0x0000000000017941 */ /* 0x000fea0003800000 */
.L_x_137:
        /* <DEDUP_REMOVED lines=12> */
.L_x_140:
[----:B------:R-:W-:Y:S05]  /*8430*/  BSYNC B1 ;  /* 0x0000000000017941 */ /* 0x000fea0003800000 */
.L_x_139:
        /* <DEDUP_REMOVED lines=12> */
.L_x_142:
[----:B------:R-:W-:Y:S05]  /*8500*/  BSYNC B1 ;  /* 0x0000000000017941 */ /* 0x000fea0003800000 */
.L_x_141:
        /* <DEDUP_REMOVED lines=12> */
.L_x_144:
[----:B------:R-:W-:Y:S05]  /*85d0*/  BSYNC B1 ;  /* 0x0000000000017941 */ /* 0x000fea0003800000 */
.L_x_143:
        /* <DEDUP_REMOVED lines=12> */
.L_x_146:
[----:B------:R-:W-:Y:S05]  /*86a0*/  BSYNC B1 ;  /* 0x0000000000017941 */ /* 0x000fea0003800000 */
.L_x_145:
        /* <DEDUP_REMOVED lines=12> */
.L_x_148:
[----:B------:R-:W-:Y:S05]  /*8770*/  BSYNC B1 ;  /* 0x0000000000017941 */ /* 0x000fea0003800000 */
.L_x_147:
        /* <DEDUP_REMOVED lines=12> */
.L_x_150:
[----:B------:R-:W-:Y:S05]  /*8840*/  BSYNC B1 ;  /* 0x0000000000017941 */ /* 0x000fea0003800000 */
.L_x_149:
        /* <DEDUP_REMOVED lines=12> */
.L_x_152:
[----:B------:R-:W-:Y:S05]  /*8910*/  BSYNC B1 ;  /* 0x0000000000017941 */ /* 0x000fea0003800000 */
.L_x_151:
        /* <DEDUP_REMOVED lines=12> */
.L_x_154:
[----:B------:R-:W-:Y:S05]  /*89e0*/  BSYNC B1 ;  /* 0x0000000000017941 */ /* 0x000fea0003800000 */
.L_x_153:
        /* <DEDUP_REMOVED lines=12> */
.L_x_156:
[----:B------:R-:W-:Y:S05]  /*8ab0*/  BSYNC B1 ;  /* 0x0000000000017941 */ /* 0x000fea0003800000 */
.L_x_155:
        /* <DEDUP_REMOVED lines=12> */
.L_x_158:
[----:B------:R-:W-:Y:S05]  /*8b80*/  BSYNC B1 ;  /* 0x0000000000017941 */ /* 0x000fea0003800000 */
.L_x_157:
        /* <DEDUP_REMOVED lines=12> */
.L_x_160:
[----:B------:R-:W-:Y:S05]  /*8c50*/  BSYNC B1 ;  /* 0x0000000000017941 */ /* 0x000fea0003800000 */
.L_x_159:
        /* <DEDUP_REMOVED lines=12> */
.L_x_162:
[----:B------:R-:W-:Y:S05]  /*8d20*/  BSYNC B1 ;  /* 0x0000000000017941 */ /* 0x000fea0003800000 */
.L_x_161:
        /* <DEDUP_REMOVED lines=12> */
.L_x_164:
[----:B------:R-:W-:Y:S05]  /*8df0*/  BSYNC B1 ;  /* 0x0000000000017941 */ /* 0x000fea0003800000 */
.L_x_163:
        /* <DEDUP_REMOVED lines=12> */
.L_x_166:
[----:B------:R-:W-:Y:S05]  /*8ec0*/  BSYNC B1 ;  /* 0x0000000000017941 */ /* 0x000fea0003800000 */
.L_x_165:
        /* <DEDUP_REMOVED lines=12> */
.L_x_168:
[----:B------:R-:W-:Y:S05]  /*8f90*/  BSYNC B1 ;  /* 0x0000000000017941 */ /* 0x000fea0003800000 */
.L_x_167:
        /* <DEDUP_REMOVED lines=12> */
.L_x_170:
[----:B------:R-:W-:Y:S05]  /*9060*/  BSYNC B1 ;  /* 0x0000000000017941 */ /* 0x000fea0003800000 */
.L_x_169:
        /* <DEDUP_REMOVED lines=12> */
.L_x_172:
[----:B------:R-:W-:Y:S05]  /*9130*/  BSYNC B1 ;  /* 0x0000000000017941 */ /* 0x000fea0003800000 */
.L_x_171:
        /* <DEDUP_REMOVED lines=12> */
.L_x_174:
[----:B------:R-:W-:Y:S05]  /*9200*/  BSYNC B1 ;  /* 0x0000000000017941 */ /* 0x000fea0003800000 */
.L_x_173:
        /* <DEDUP_REMOVED lines=12> */
.L_x_176:
[----:B------:R-:W-:Y:S05]  /*92d0*/  BSYNC B1 ;  /* 0x0000000000017941 */ /* 0x000fea0003800000 */
.L_x_175:
        /* <DEDUP_REMOVED lines=12> */
.L_x_178:
[----:B------:R-:W-:Y:S05]  /*93a0*/  BSYNC B1 ;  /* 0x0000000000017941 */ /* 0x000fea0003800000 */
.L_x_177:
        /* <DEDUP_REMOVED lines=12> */
.L_x_180:
[----:B------:R-:W-:Y:S05]  /*9470*/  BSYNC B1 ;  /* 0x0000000000017941 */ /* 0x000fea0003800000 */
.L_x_179:
        /* <DEDUP_REMOVED lines=12> */
.L_x_182:
[----:B------:R-:W-:Y:S05]  /*9540*/  BSYNC B1 ;  /* 0x0000000000017941 */ /* 0x000fea0003800000 */
.L_x_181:
        /* <DEDUP_REMOVED lines=12> */
.L_x_184:
[----:B------:R-:W-:Y:S05]  /*9610*/  BSYNC B1 ;  /* 0x0000000000017941 */ /* 0x000fea0003800000 */
.L_x_183:
        /* <DEDUP_REMOVED lines=12> */
.L_x_186:
[----:B------:R-:W-:Y:S05]  /*96e0*/  BSYNC B1 ;  /* 0x0000000000017941 */ /* 0x000fea0003800000 */
.L_x_185:
        /* <DEDUP_REMOVED lines=12> */
.L_x_188:
[----:B------:R-:W-:Y:S05]  /*97b0*/  BSYNC B1 ;  /* 0x0000000000017941 */ /* 0x000fea0003800000 */
.L_x_187:
        /* <DEDUP_REMOVED lines=12> */
.L_x_190:
[----:B------:R-:W-:Y:S05]  /*9880*/  BSYNC B1 ;  /* 0x0000000000017941 */ /* 0x000fea0003800000 */
.L_x_189:
        /* <DEDUP_REMOVED lines=12> */
.L_x_192:
[----:B------:R-:W-:Y:S05]  /*9950*/  BSYNC B1 ;  /* 0x0000000000017941 */ /* 0x000fea0003800000 */
.L_x_191:
[----:B-----5:R-:W-:Y:S01]  /*9960*/  LOP3.LUT R32, R32, 0xff, RZ, 0xc0, !PT ;  /* 0x000000ff20207812 */ /* 0x020fe200078ec0ff */
[----:B------:R-:W-:Y:S01]  /*9970*/  BSSY B1, `(.L_x_193) ;  /* 0x000000b000017945 */ /* 0x000fe20003800000 */
[----:B------:R-:W-:Y:S02]  /*9980*/  ISETP.LT.OR P5, PT, R34, 0x99, !P1 ;  /* 0x000000992200780c */ /* 0x000fe40004fa1670 */
[----:B------:R-:W-:-:S05]  /*9990*/  F2FP.F16.E4M3.UNPACK_B R32, R32 ;  /* 0x00000020ff20723e */ /* 0x000fca00020006ff */
[----:B------:R-:W-:-:S05]  /*99a0*/  HADD2.F32 R32, -RZ, R32.H0_H0 ;  /* 0x20000020ff207230 */ /* 0x000fca0000004100 */
[----:B------:R-:W-:-:S04]  /*99b0*/  FMUL R32, R32, UR26 ;  /* 0x0000001a20207c20 */ /* 0x000fc80008400000 */
[----:B------:R-:W-:Y:S01]  /*99c0*/  FFMA R32, R23, UR25, R32 ;  /* 0x0000001917207c23 */ /* 0x000fe20008000020 */
[----:B------:R-:W-:-:S04]  /*99d0*/  PRMT R23, RZ, 0x7610, R23 ;  /* 0x00007610ff177816 */ /* 0x000fc80000000017 */
[----:B0-----:R-:W-:-:S05]  /*99e0*/  F2FP.SATFINITE.E4M3.F32.PACK_AB_MERGE_C R33, RZ, R32, RZ ;  /* 0x00000020ff21723e */ /* 0x001fca00048070ff */
[----:B------:R0:W-:Y:S01]  /*99f0*/  @!P4 STG.E.U8 desc[UR22][R26.64+0x91], R33 ;  /* 0x000091211a00c986 */ /* 0x0001e2000c101116 */
[----:B------:R-:W-:Y:S05]  /*9a00*/  @P5 BRA `(.L_x_194) ;  /* 0x0000000000045947 */ /* 0x000fea0003800000 */
[----:B------:R0:W5:Y:S02]  /*9a10*/  LDG.E.U8 R23, desc[UR22][R28.64+0x98] ;  /* 0x000098161c177981 */ /* 0x000164000c1e1100 */
.L_x_194:
[----:B------:R-:W-:Y:S05]  /*9a20*/  BSYNC B1 ;  /* 0x0000000000017941 */ /* 0x000fea0003800000 */
.L_x_193:
        /* <DEDUP_REMOVED lines=8> */
[----:B------:R-:W-:-:S05]  /*9ab0*/  F2FP.SATFINITE.E4M3.F32.PACK_AB_MERGE_C R23, RZ, R23, RZ ;  /* 0x00000017ff17723e */ /* 0x000fca00048070ff */
[----:B------:R0:W-:Y:S01]  /*9ac0*/  @!P5 STG.E.U8 desc[UR22][R24.64+0x98], R23 ;  /* 0x000098171800d986 */ /* 0x0001e2000c101116 */
[----:B------:R-:W-:Y:S05]  /*9ad0*/  @P4 BRA `(.L_x_196) ;  /* 0x0000000000044947 */ /* 0x000fea0003800000 */
[----:B------:R0:W5:Y:S02]  /*9ae0*/  LDG.E.U8 R22, desc[UR22][R28.64+0x99] ;  /* 0x000099161c167981 */ /* 0x000164000c1e1100 */
.L_x_196:
[----:B------:R-:W-:Y:S05]  /*9af0*/  BSYNC B1 ;  /* 0x0000000000017941 */ /* 0x000fea0003800000 */
.L_x_195:
        /* <DEDUP_REMOVED lines=12> */
.L_x_198:
[----:B------:R-:W-:Y:S05]  /*9bc0*/  BSYNC B1 ;  /* 0x0000000000017941 */ /* 0x000fea0003800000 */
.L_x_197:
        /* <DEDUP_REMOVED lines=12> */
.L_x_200:
[----:B------:R-:W-:Y:S05]  /*9c90*/  BSYNC B1 ;  /* 0x0000000000017941 */ /* 0x000fea0003800000 */
.L_x_199:
        /* <DEDUP_REMOVED lines=12> */
.L_x_202:
[----:B------:R-:W-:Y:S05]  /*9d60*/  BSYNC B1 ;  /* 0x0000000000017941 */ /* 0x000fea0003800000 */
.L_x_201:
        /* <DEDUP_REMOVED lines=12> */
.L_x_204:
[----:B------:R-:W-:Y:S05]  /*9e30*/  BSYNC B1 ;  /* 0x0000000000017941 */ /* 0x000fea0003800000 */
.L_x_203:
        /* <DEDUP_REMOVED lines=12> */
.L_x_206:
[----:B------:R-:W-:Y:S05]  /*9f00*/  BSYNC B1 ;  /* 0x0000000000017941 */ /* 0x000fea0003800000 */
.L_x_205:
        /* <DEDUP_REMOVED lines=12> */
.L_x_208:
[----:B------:R-:W-:Y:S05]  /*9fd0*/  BSYNC B1 ;  /* 0x0000000000017941 */ /* 0x000fea0003800000 */
.L_x_207:
        /* <DEDUP_REMOVED lines=12> */
.L_x_210:
[----:B------:R-:W-:Y:S05]  /*a0a0*/  BSYNC B1 ;  /* 0x0000000000017941 */ /* 0x000fea0003800000 */
.L_x_209:
        /* <DEDUP_REMOVED lines=12> */
.L_x_212:
[----:B------:R-:W-:Y:S05]  /*a170*/  BSYNC B1 ;  /* 0x0000000000017941 */ /* 0x000fea0003800000 */
.L_x_211:
        /* <DEDUP_REMOVED lines=12> */
.L_x_214:
[----:B------:R-:W-:Y:S05]  /*a240*/  BSYNC B1 ;  /* 0x0000000000017941 */ /* 0x000fea0003800000 */
.L_x_213:
        /* <DEDUP_REMOVED lines=12> */
.L_x_216:
[----:B------:R-:W-:Y:S05]  /*a310*/  BSYNC B1 ;  /* 0x0000000000017941 */ /* 0x000fea0003800000 */
.L_x_215:
        /* <DEDUP_REMOVED lines=12> */
.L_x_218:
[----:B------:R-:W-:Y:S05]  /*a3e0*/  BSYNC B1 ;  /* 0x0000000000017941 */ /* 0x000fea0003800000 */
.L_x_217:
        /* <DEDUP_REMOVED lines=12> */
.L_x_220:
[----:B------:R-:W-:Y:S05]  /*a4b0*/  BSYNC B1 ;  /* 0x0000000000017941 */ /* 0x000fea0003800000 */
.L_x_219:
        /* <DEDUP_REMOVED lines=12> */
.L_x_222:
[----:B------:R-:W-:Y:S05]  /*a580*/  BSYNC B1 ;  /* 0x0000000000017941 */ /* 0x000fea0003800000 */
.L_x_221:
        /* <DEDUP_REMOVED lines=12> */
.L_x_224:
[----:B------:R-:W-:Y:S05]  /*a650*/  BSYNC B1 ;  /* 0x0000000000017941 */ /* 0x000fea0003800000 */
.L_x_223:
        /* <DEDUP_REMOVED lines=12> */
.L_x_226:
[----:B------:R-:W-:Y:S05]  /*a720*/  BSYNC B1 ;  /* 0x0000000000017941 */ /* 0x000fea0003800000 */
.L_x_225:
        /* <DEDUP_REMOVED lines=12> */
.L_x_228:
[----:B------:R-:W-:Y:S05]  /*a7f0*/  BSYNC B1 ;  /* 0x0000000000017941 */ /* 0x000fea0003800000 */
.L_x_227:
        /* <DEDUP_REMOVED lines=12> */
.L_x_230:
[----:B------:R-:W-:Y:S05]  /*a8c0*/  BSYNC B1 ;  /* 0x0000000000017941 */ /* 0x000fea0003800000 */
.L_x_229:
        /* <DEDUP_REMOVED lines=12> */
.L_x_232:
[----:B------:R-:W-:Y:S05]  /*a990*/  BSYNC B1 ;  /* 0x0000000000017941 */ /* 0x000fea0003800000 */
.L_x_231:
        /* <DEDUP_REMOVED lines=12> */
.L_x_234:
[----:B------:R-:W-:Y:S05]  /*aa60*/  BSYNC B1 ;  /* 0x0000000000017941 */ /* 0x000fea0003800000 */
.L_x_233:
        /* <DEDUP_REMOVED lines=12> */
.L_x_236:
[----:B------:R-:W-:Y:S05]  /*ab30*/  BSYNC B1 ;  /* 0x0000000000017941 */ /* 0x000fea0003800000 */
.L_x_235:
[----:B-----5:R-:W-:Y:S01]  /*ab40*/  LOP3.LUT R2, R2, 0xff, RZ, 0xc0, !PT ;  /* 0x000000ff02027812 */ /* 0x020fe200078ec0ff */
[----:B------:R-:W-:Y:S01]  /*ab50*/  BSSY B1, `(.L_x_237) ;  /* 0x000000b000017945 */ /* 0x000fe20003800000 */
[----:B------:R-:W-:Y:S02]  /*ab60*/  ISETP.LT.OR P5, PT, R34, 0xc1, !P2 ;  /* 0x000000c12200780c */ /* 0x000fe400057a1670 */
[----:B------:R-:W-:-:S05]  /*ab70*/  F2FP.F16.E4M3.UNPACK_B R2, R2 ;  /* 0x00000002ff02723e */ /* 0x000fca00020006ff */
[----:B------:R-:W-:-:S05]  /*ab80*/  HADD2.F32 R2, -RZ, R2.H0_H0 ;  /* 0x20000002ff027230 */ /* 0x000fca0000004100 */
[----:B0-----:R-:W-:-:S04]  /*ab90*/  FMUL R3, R2, UR26 ;  /* 0x0000001a02037c20 */ /* 0x001fc80008400000 */
[----:B------:R-:W-:Y:S01]  /*aba0*/  FFMA R3, R0, UR25, R3 ;  /* 0x0000001900037c23 */ /* 0x000fe20008000003 */
[----:B------:R-:W-:-:S04]  /*abb0*/  PRMT R0, RZ, 0x7610, R0 ;  /* 0x00007610ff007816 */ /* 0x000fc80000000000 */
[----:B------:R-:W-:-:S05]  /*abc0*/  F2FP.SATFINITE.E4M3.F32.PACK_AB_MERGE_C R3, RZ, R3, RZ ;  /* 0x00000003ff03723e */ /* 0x000fca00048070ff */
[----:B------:R0:W-:Y:S01]  /*abd0*/  @!P4 STG.E.U8 desc[UR22][R24.64+0xc1], R3 ;  /* 0x0000c1031800c986 */ /* 0x0001e2000c101116 */
[----:B------:R-:W-:Y:S05]  /*abe0*/  @P5 BRA `(.L_x_238) ;  /* 0x0000000000045947 */ /* 0x000fea0003800000 */
[----:B------:R0:W5:Y:S02]  /*abf0*/  LDG.E.U8 R0, desc[UR22][R30.64+0xc0] ;  /* 0x0000c0161e007981 */ /* 0x000164000c1e1100 */
.L_x_238:
[----:B------:R-:W-:Y:S05]  /*ac00*/  BSYNC B1 ;  /* 0x0000000000017941 */ /* 0x000fea0003800000 */
.L_x_237:
[----:B------:R-:W2:Y:S01]  /*ac10*/  LDL.LU R2, [R1] ;  /* 0x0000000001027983 */ /* 0x000ea20000300800 */
[----:B-----5:R-:W-:Y:S01]  /*ac20*/  LOP3.LUT R0, R0, 0xff, RZ, 0xc0, !PT ;  /* 0x000000ff00007812 */ /* 0x020fe200078ec0ff */
[----:B------:R-:W-:Y:S01]  /*ac30*/  BSSY B1, `(.L_x_239) ;  /* 0x000000b000017945 */ /* 0x000fe20003800000 */
[----:B------:R-:W-:Y:S02]  /*ac40*/  ISETP.LT.OR P4, PT, R34, 0xc2, !P2 ;  /* 0x000000c22200780c */ /* 0x000fe40005781670 */
[----:B------:R-:W-:-:S05]  /*ac50*/  F2FP.F16.E4M3.UNPACK_B R0, R0 ;  /* 0x00000000ff00723e */ /* 0x000fca00020006ff */
[----:B------:R-:W-:-:S05]  /*ac60*/  HADD2.F32 R0, -RZ, R0.H0_H0 ;  /* 0x20000000ff007230 */ /* 0x000fca0000004100 */
[----:B------:R-:W-:-:S04]  /*ac70*/  FMUL R0, R0, UR26 ;  /* 0x0000001a00007c20 */ /* 0x000fc80008400000 */
[----:B--2---:R-:W-:-:S05]  /*ac80*/  FFMA R0, R2, UR25, R0 ;  /* 0x0000001902007c23 */ /* 0x004fca0008000000 */
[----:B0-----:R-:W-:Y:S02]  /*ac90*/  F2FP.SATFINITE.E4M3.F32.PACK_AB_MERGE_C R3, RZ, R0, RZ ;  /* 0x00000000ff03723e */ /* 0x001fe400048070ff */
[----:B------:R-:W-:-:S03]  /*aca0*/  PRMT R0, RZ, 0x7610, R0 ;  /* 0x00007610ff007816 */ /* 0x000fc60000000000 */
[----:B------:R0:W-:Y:S01]  /*acb0*/  @!P5 STG.E.U8 desc[UR22][R26.64+0xc0], R3 ;  /* 0x0000c0031a00d986 */ /* 0x0001e2000c101116 */
[----:B------:R-:W-:Y:S05]  /*acc0*/  @P4 BRA `(.L_x_240) ;  /* 0x0000000000044947 */ /* 0x000fea0003800000 */
[----:B------:R2:W5:Y:S02]  /*acd0*/  LDG.E.U8 R0, desc[UR22][R30.64+0xc1] ;  /* 0x0000c1161e007981 */ /* 0x000564000c1e1100 */
.L_x_240:
[----:B------:R-:W-:Y:S05]  /*ace0*/  BSYNC B1 ;  /* 0x0000000000017941 */ /* 0x000fea0003800000 */
.L_x_239:
[----:B------:R-:W3:Y:S01]  /*acf0*/  LDL.LU R2, [R1+0x4] ;  /* 0x0000040001027983 */ /* 0x000ee20000300800 */
[----:B-----5:R-:W-:Y:S01]  /*ad00*/  LOP3.LUT R0, R0, 0xff, RZ, 0xc0, !PT ;  /* 0x000000ff00007812 */ /* 0x020fe200078ec0ff */
[----:B------:R-:W-:Y:S01]  /*ad10*/  BSSY B1, `(.L_x_241) ;  /* 0x000000b000017945 */ /* 0x000fe20003800000 */
[----:B------:R-:W-:Y:S02]  /*ad20*/  ISETP.LT.OR P5, PT, R34, 0xc9, !P1 ;  /* 0x000000c92200780c */ /* 0x000fe40004fa1670 */
[----:B------:R-:W-:-:S05]  /*ad30*/  F2FP.F16.E4M3.UNPACK_B R0, R0 ;  /* 0x00000000ff00723e */ /* 0x000fca00020006ff */
[----:B------:R-:W-:-:S05]  /*ad40*/  HADD2.F32 R0, -RZ, R0.H0_H0 ;  /* 0x20000000ff007230 */ /* 0x000fca0000004100 */
[----:B------:R-:W-:-:S04]  /*ad50*/  FMUL R0, R0, UR26 ;  /* 0x0000001a00007c20 */ /* 0x000fc80008400000 */
[----:B---3--:R-:W-:-:S05]  /*ad60*/  FFMA R0, R2, UR25, R0 ;  /* 0x0000001902007c23 */ /* 0x008fca0008000000 */
[----:B0-----:R-:W-:Y:S02]  /*ad70*/  F2FP.SATFINITE.E4M3.F32.PACK_AB_MERGE_C R3, RZ, R0, RZ ;  /* 0x00000000ff03723e */ /* 0x001fe400048070ff */
[----:B------:R-:W-:-:S03]  /*ad80*/  PRMT R0, RZ, 0x7610, R0 ;  /* 0x00007610ff007816 */ /* 0x000fc60000000000 */
[----:B------:R0:W-:Y:S01]  /*ad90*/  @!P4 STG.E.U8 desc[UR22][R26.64+0xc1], R3 ;  /* 0x0000c1031a00c986 */ /* 0x0001e2000c101116 */
[----:B------:R-:W-:Y:S05]  /*ada0*/  @P5 BRA `(.L_x_242) ;  /* 0x0000000000045947 */ /* 0x000fea0003800000 */
[----:B------:R3:W5:Y:S02]  /*adb0*/  LDG.E.U8 R0, desc[UR22][R28.64+0xc8] ;  /* 0x0000c8161c007981 */ /* 0x000764000c1e1100 */
.L_x_242:
[----:B------:R-:W-:Y:S05]  /*adc0*/  BSYNC B1 ;  /* 0x0000000000017941 */ /* 0x000fea0003800000 */
.L_x_241:
[----:B------:R-:W2:Y:S01]  /*add0*/  LDL.LU R2, [R1+0x8] ;  /* 0x0000080001027983 */ /* 0x000ea20000300800 */
        /* <DEDUP_REMOVED lines=12> */
.L_x_244:
[----:B------:R-:W-:Y:S05]  /*aea0*/  BSYNC B1 ;  /* 0x0000000000017941 */ /* 0x000fea0003800000 */
.L_x_243:
        /* <DEDUP_REMOVED lines=13> */
.L_x_246:
[----:B------:R-:W-:Y:S05]  /*af80*/  BSYNC B1 ;  /* 0x0000000000017941 */ /* 0x000fea0003800000 */
.L_x_245:
        /* <DEDUP_REMOVED lines=13> */
.L_x_248:
[----:B------:R-:W-:Y:S05]  /*b060*/  BSYNC B1 ;  /* 0x0000000000017941 */ /* 0x000fea0003800000 */
.L_x_247:
        /* <DEDUP_REMOVED lines=13> */
.L_x_250:
[----:B------:R-:W-:Y:S05]  /*b140*/  BSYNC B1 ;  /* 0x0000000000017941 */ /* 0x000fea0003800000 */
.L_x_249:
        /* <DEDUP_REMOVED lines=13> */
.L_x_252:
[----:B------:R-:W-:Y:S05]  /*b220*/  BSYNC B1 ;  /* 0x0000000000017941 */ /* 0x000fea0003800000 */
.L_x_251:
        /* <DEDUP_REMOVED lines=13> */
.L_x_254:
[----:B------:R-:W-:Y:S05]  /*b300*/  BSYNC B1 ;  /* 0x0000000000017941 */ /* 0x000fea0003800000 */
.L_x_253:
        /* <DEDUP_REMOVED lines=13> */
.L_x_256:
[----:B------:R-:W-:Y:S05]  /*b3e0*/  BSYNC B1 ;  /* 0x0000000000017941 */ /* 0x000fea0003800000 */
.L_x_255:
        /* <DEDUP_REMOVED lines=13> */
.L_x_258:
[----:B------:R-:W-:Y:S05]  /*b4c0*/  BSYNC B1 ;  /* 0x0000000000017941 */ /* 0x000fea0003800000 */
.L_x_257:
        /* <DEDUP_REMOVED lines=13> */
.L_x_260:
[----:B------:R-:W-:Y:S05]  /*b5a0*/  BSYNC B1 ;  /* 0x0000000000017941 */ /* 0x000fea0003800000 */
.L_x_259:
        /* <DEDUP_REMOVED lines=13> */
.L_x_262:
[----:B------:R-:W-:Y:S05]  /*b680*/  BSYNC B1 ;  /* 0x0000000000017941 */ /* 0x000fea0003800000 */
.L_x_261:
        /* <DEDUP_REMOVED lines=13> */
.L_x_264:
[----:B------:R-:W-:Y:S05]  /*b760*/  BSYNC B1 ;  /* 0x0000000000017941 */ /* 0x000fea0003800000 */
.L_x_263:
        /* <DEDUP_REMOVED lines=13> */
.L_x_266:
[----:B------:R-:W-:Y:S05]  /*b840*/  BSYNC B1 ;  /* 0x0000000000017941 */ /* 0x000fea0003800000 */
.L_x_265:
        /* <DEDUP_REMOVED lines=13> */
.L_x_268:
[----:B------:R-:W-:Y:S05]  /*b920*/  BSYNC B1 ;  /* 0x0000000000017941 */ /* 0x000fea0003800000 */
.L_x_267:
        /* <DEDUP_REMOVED lines=13> */
.L_x_270:
[----:B------:R-:W-:Y:S05]  /*ba00*/  BSYNC B1 ;  /* 0x0000000000017941 */ /* 0x000fea0003800000 */
.L_x_269:
        /* <DEDUP_REMOVED lines=13> */
.L_x_272:
[----:B------:R-:W-:Y:S05]  /*bae0*/  BSYNC B1 ;  /* 0x0000000000017941 */ /* 0x000fea0003800000 */
.L_x_271:
        /* <DEDUP_REMOVED lines=13> */
.L_x_274:
[----:B------:R-:W-:Y:S05]  /*bbc0*/  BSYNC B1 ;  /* 0x0000000000017941 */ /* 0x000fea0003800000 */
.L_x_273:
        /* <DEDUP_REMOVED lines=13> */
.L_x_276:
[----:B------:R-:W-:Y:S05]  /*bca0*/  BSYNC B1 ;  /* 0x0000000000017941 */ /* 0x000fea0003800000 */
.L_x_275:
        /* <DEDUP_REMOVED lines=13> */
.L_x_278:
[----:B------:R-:W-:Y:S05]  /*bd80*/  BSYNC B1 ;  /* 0x0000000000017941 */ /* 0x000fea0003800000 */
.L_x_277:
        /* <DEDUP_REMOVED lines=13> */
.L_x_280:
[----:B------:R-:W-:Y:S05]  /*be60*/  BSYNC B1 ;  /* 0x0000000000017941 */ /* 0x000fea0003800000 */
.L_x_279:
        /* <DEDUP_REMOVED lines=13> */
.L_x_282:
[----:B------:R-:W-:Y:S05]  /*bf40*/  BSYNC B1 ;  /* 0x0000000000017941 */ /* 0x000fea0003800000 */
.L_x_281:
        /* <DEDUP_REMOVED lines=13> */
.L_x_284:
[----:B------:R-:W-:Y:S05]  /*c020*/  BSYNC B1 ;  /* 0x0000000000017941 */ /* 0x000fea0003800000 */
.L_x_283:
        /* <DEDUP_REMOVED lines=13> */
.L_x_286:
[----:B------:R-:W-:Y:S05]  /*c100*/  BSYNC B1 ;  /* 0x0000000000017941 */ /* 0x000fea0003800000 */
.L_x_285:
        /* <DEDUP_REMOVED lines=13> */
.L_x_288:
[----:B------:R-:W-:Y:S05]  /*c1e0*/  BSYNC B1 ;  /* 0x0000000000017941 */ /* 0x000fea0003800000 */
.L_x_287:
        /* <DEDUP_REMOVED lines=13> */
.L_x_290:
[----:B------:R-:W-:Y:S05]  /*c2c0*/  BSYNC B1 ;  /* 0x0000000000017941 */ /* 0x000fea0003800000 */
.L_x_289:
        /* <DEDUP_REMOVED lines=13> */
.L_x_292:
[----:B------:R-:W-:Y:S05]  /*c3a0*/  BSYNC B1 ;  /* 0x0000000000017941 */ /* 0x000fea0003800000 */
.L_x_291:
        /* <DEDUP_REMOVED lines=13> */
.L_x_294:
[----:B------:R-:W-:Y:S05]  /*c480*/  BSYNC B1 ;  /* 0x0000000000017941 */ /* 0x000fea0003800000 */
.L_x_293:
        /* <DEDUP_REMOVED lines=13> */
.L_x_296:
[----:B------:R-:W-:Y:S05]  /*c560*/  BSYNC B1 ;  /* 0x0000000000017941 */ /* 0x000fea0003800000 */
.L_x_295:
[----:B------:R-:W-:Y:S05]  /*c570*/  @P2 BRA `(.L_x_297) ;  /* 0x0000002000a42947 */ /* 0x000fea0003800000 */
[----:B------:R-:W2:Y:S01]  /*c580*/  LDL.LU R2, [R1+0x74] ;  /* 0x0000740001027983 */ /* 0x000ea20000300800 */
[----:B-----5:R-:W-:-:S04]  /*c590*/  LOP3.LUT R0, R0, 0xff, RZ, 0xc0, !PT ;  /* 0x000000ff00007812 */ /* 0x020fc800078ec0ff */
[----:B------:R-:W-:-:S05]  /*c5a0*/  F2FP.F16.E4M3.UNPACK_B R0, R0 ;  /* 0x00000000ff00723e */ /* 0x000fca00020006ff */
[----:B------:R-:W-:-:S05]  /*c5b0*/  HADD2.F32 R0, -RZ, R0.H0_H0 ;  /* 0x20000000ff007230 */ /* 0x000fca0000004100 */
[----:B------:R-:W-:-:S04]  /*c5c0*/  FMUL R0, R0, UR26 ;  /* 0x0000001a00007c20 */ /* 0x000fc80008400000 */
[----:B--2---:R-:W-:-:S05]  /*c5d0*/  FFMA R0, R2, UR25, R0 ;  /* 0x0000001902007c23 */ /* 0x004fca0008000000 */
[----:B0-----:R-:W-:-:S05]  /*c5e0*/  F2FP.SATFINITE.E4M3.F32.PACK_AB_MERGE_C R3, RZ, R0, RZ ;  /* 0x00000000ff03723e */ /* 0x001fca00048070ff */
[----:B------:R0:W-:Y:S01]  /*c5f0*/  STG.E.U8 desc[UR22][R26.64+0xf9], R3 ;  /* 0x0000f9031a007986 */ /* 0x0001e2000c101116 */
[----:B------:R-:W-:Y:S05]  /*c600*/  BRA `(.L_x_297) ;  /* 0x0000002000807947 */ /* 0x000fea0003800000 */
.L_x_40:
[C---:B------:R-:W-:Y:S01]  /*c610*/  ISETP.GE.AND P2, PT, R39.reuse, 0x1, PT ;  /* 0x000000012700780c */ /* 0x040fe20003f46270 */
[----:B------:R-:W2:Y:S01]  /*c620*/  LDL.LU R227, [R1+0x14] ;  /* 0x0000140001e37983 */ /* 0x000ea20000300800 */
[----:B------:R-:W-:Y:S01]  /*c630*/  ISETP.GE.AND P1, PT, R39, 0x9, PT ;  /* 0x000000092700780c */ /* 0x000fe20003f26270 */
[----:B------:R-:W-:Y:S01]  /*c640*/  FMUL R226, R226, UR25 ;  /* 0x00000019e2e27c20 */ /* 0x000fe20008400000 */
[C---:B------:R-:W-:Y:S01]  /*c650*/  ISETP.LT.OR P4, PT, R34.reuse, 0x1, !P2 ;  /* 0x000000012200780c */ /* 0x040fe20005781670 */
[----:B------:R-:W-:Y:S01]  /*c660*/  FMUL R225, R225, UR25 ;  /* 0x00000019e1e17c20 */ /* 0x000fe20008400000 */
[----:B------:R-:W-:Y:S01]  /*c670*/  ISETP.LT.OR P5, PT, R34, 0x2, !P2 ;  /* 0x000000022200780c */ /* 0x000fe200057a1670 */
[----:B------:R-:W-:Y:S01]  /*c680*/  FMUL R224, R224, UR25 ;  /* 0x00000019e0e07c20 */ /* 0x000fe20008400000 */
[----:B------:R-:W-:Y:S02]  /*c690*/  ISETP.LT.OR P6, PT, R34, 0x1, !P1 ;  /* 0x000000012200780c */ /* 0x000fe40004fc1670 */
[----:B------:R-:W-:-:S02]  /*c6a0*/  F2FP.SATFINITE.E4M3.F32.PACK_AB_MERGE_C R29, RZ, R226, RZ ;  /* 0x000000e2ff1d723e */ /* 0x000fc400048070ff */
[----:B------:R-:W-:Y:S01]  /*c6b0*/  F2FP.SATFINITE.E4M3.F32.PACK_AB_MERGE_C R225, RZ, R225, RZ ;  /* 0x000000e1ffe1723e */ /* 0x000fe200048070ff */
[----:B------:R-:W-:Y:S01]  /*c6c0*/  FMUL R223, R223, UR25 ;  /* 0x00000019dfdf7c20 */ /* 0x000fe20008400000 */
[----:B------:R-:W-:Y:S01]  /*c6d0*/  F2FP.SATFINITE.E4M3.F32.PACK_AB_MERGE_C R31, RZ, R224, RZ ;  /* 0x000000e0ff1f723e */ /* 0x000fe200048070ff */
[----:B------:R-:W-:Y:S01]  /*c6e0*/  FMUL R222, R222, UR25 ;  /* 0x00000019dede7c20 */ /* 0x000fe20008400000 */
[----:B------:R-:W-:Y:S01]  /*c6f0*/  FMUL R221, R221, UR25 ;  /* 0x00000019dddd7c20 */ /* 0x000fe20008400000 */
[----:B------:R0:W-:Y:S01]  /*c700*/  @!P4 STG.E.U8 desc[UR22][R24.64], R29 ;  /* 0x0000001d1800c986 */ /* 0x0001e2000c101116 */
[----:B------:R-:W-:-:S03]  /*c710*/  ISETP.LT.OR P4, PT, R34, 0x2, !P1 ;  /* 0x000000022200780c */ /* 0x000fc60004f81670 */
[----:B------:R-:W-:Y:S01]  /*c720*/  @!P5 STG.E.U8 desc[UR22][R24.64+0x1], R225 ;  /* 0x000001e11800d986 */ /* 0x000fe2000c101116 */
[----:B------:R-:W-:-:S03]  /*c730*/  ISETP.LT.OR P5, PT, R34, 0x9, !P2 ;  /* 0x000000092200780c */ /* 0x000fc600057a1670 */
[----:B------:R3:W-:Y:S01]  /*c740*/  @!P6 STG.E.U8 desc[UR22][R26.64], R31 ;  /* 0x0000001f1a00e986 */ /* 0x0007e2000c101116 */
[----:B------:R-:W-:Y:S02]  /*c750*/  ISETP.LT.OR P6, PT, R34, 0xa, !P2 ;  /* 0x0000000a2200780c */ /* 0x000fe400057c1670 */
[----:B------:R-:W-:Y:S01]  /*c760*/  F2FP.SATFINITE.E4M3.F32.PACK_AB_MERGE_C R223, RZ, R223, RZ ;  /* 0x000000dfffdf723e */ /* 0x000fe200048070ff */
[----:B------:R-:W-:Y:S01]  /*c770*/  FMUL R219, R219, UR25 ;  /* 0x00000019dbdb7c20 */ /* 0x000fe20008400000 */
[----:B------:R-:W-:Y:S01]  /*c780*/  F2FP.SATFINITE.E4M3.F32.PACK_AB_MERGE_C R33, RZ, R222, RZ ;  /* 0x000000deff21723e */ /* 0x000fe200048070ff */
[----:B------:R-:W-:Y:S01]  /*c790*/  FMUL R220, R220, UR25 ;  /* 0x00000019dcdc7c20 */ /* 0x000fe20008400000 */
[----:B------:R-:W-:Y:S01]  /*c7a0*/  F2FP.SATFINITE.E4M3.F32.PACK_AB_MERGE_C R221, RZ, R221, RZ ;  /* 0x000000ddffdd723e */ /* 0x000fe200048070ff */
[----:B------:R-:W-:Y:S01]  /*c7b0*/  @!P4 STG.E.U8 desc[UR22][R26.64+0x1], R223 ;  /* 0x000001df1a00c986 */ /* 0x000fe2000c101116 */
[----:B------:R-:W-:-:S03]  /*c7c0*/  ISETP.LT.OR P4, PT, R34, 0x9, !P1 ;  /* 0x000000092200780c */ /* 0x000fc60004f81670 */
[----:B------:R4:W-:Y:S01]  /*c7d0*/  @!P5 STG.E.U8 desc[UR22][R24.64+0x8], R33 ;  /* 0x000008211800d986 */ /* 0x0009e2000c101116 */
[----:B------:R-:W-:-:S03]  /*c7e0*/  ISETP.LT.OR P5, PT, R34, 0xa, !P1 ;  /* 0x0000000a2200780c */ /* 0x000fc60004fa1670 */
[----:B------:R-:W-:Y:S01]  /*c7f0*/  @!P6 STG.E.U8 desc[UR22][R24.64+0x9], R221 ;  /* 0x000009dd1800e986 */ /* 0x000fe2000c101116 */
[----:B------:R-:W-:Y:S01]  /*c800*/  ISETP.LT.OR P6, PT, R34, 0x11, !P2 ;  /* 0x000000112200780c */ /* 0x000fe200057c1670 */
[----:B------:R-:W-:Y:S01]  /*c810*/  FMUL R218, R218, UR25 ;  /* 0x00000019dada7c20 */ /* 0x000fe20008400000 */
[----:B------:R-:W-:Y:S01]  /*c820*/  F2FP.SATFINITE.E4M3.F32.PACK_AB_MERGE_C R219, RZ, R219, RZ ;  /* 0x000000dbffdb723e */ /* 0x000fe200048070ff */
[----:B------:R-:W-:Y:S01]  /*c830*/  FMUL R217, R217, UR25 ;  /* 0x00000019d9d97c20 */ /* 0x000fe20008400000 */
[----:B0-----:R-:W-:Y:S01]  /*c840*/  F2FP.SATFINITE.E4M3.F32.PACK_AB_MERGE_C R29, RZ, R220, RZ ;  /* 0x000000dcff1d723e */ /* 0x001fe200048070ff */
[----:B------:R-:W-:Y:S01]  /*c850*/  FMUL R216, R216, UR25 ;  /* 0x00000019d8d87c20 */ /* 0x000fe20008400000 */
[----:B---3--:R-:W-:Y:S01]  /*c860*/  F2FP.SATFINITE.E4M3.F32.PACK_AB_MERGE_C R31, RZ, R218, RZ ;  /* 0x000000daff1f723e */ /* 0x008fe200048070ff */
[----:B------:R-:W-:Y:S01]  /*c870*/  FMUL R215, R215, UR25 ;  /* 0x00000019d7d77c20 */ /* 0x000fe20008400000 */
[----:B------:R-:W-:Y:S01]  /*c880*/  FMUL R213, R213, UR25 ;  /* 0x00000019d5d57c20 */ /* 0x000fe20008400000 */
[----:B------:R-:W-:Y:S01]  /*c890*/  @!P5 STG.E.U8 desc[UR22][R26.64+0x9], R219 ;  /* 0x000009db1a00d986 */ /* 0x000fe2000c101116 */
[----:B------:R-:W-:-:S03]  /*c8a0*/  ISETP.LT.OR P5, PT, R34, 0x12, !P2 ;  /* 0x000000122200780c */ /* 0x000fc600057a1670 */
[----:B------:R0:W-:Y:S01]  /*c8b0*/  @!P4 STG.E.U8 desc[UR22][R26.64+0x8], R29 ;  /* 0x0000081d1a00c986 */ /* 0x0001e2000c101116 */
[----:B------:R-:W-:-:S03]  /*c8c0*/  ISETP.LT.OR P4, PT, R34, 0x11, !P1 ;  /* 0x000000112200780c */ /* 0x000fc60004f81670 */
[----:B------:R3:W-:Y:S01]  /*c8d0*/  @!P6 STG.E.U8 desc[UR22][R24.64+0x10], R31 ;  /* 0x0000101f1800e986 */ /* 0x0007e2000c101116 */
[----:B------:R-:W-:Y:S02]  /*c8e0*/  ISETP.LT.OR P6, PT, R34, 0x12, !P1 ;  /* 0x000000122200780c */ /* 0x000fe40004fc1670 */
[----:B------:R-:W-:Y:S01]  /*c8f0*/  F2FP.SATFINITE.E4M3.F32.PACK_AB_MERGE_C R217, RZ, R217, RZ ;  /* 0x000000d9ffd9723e */ /* 0x000fe200048070ff */
[----:B------:R-:W-:Y:S01]  /*c900*/  FMUL R214, R214, UR25 ;  /* 0x00000019d6d67c20 */ /* 0x000fe20008400000 */
[----:B----4-:R-:W-:Y:S01]  /*c910*/  F2FP.SATFINITE.E4M3.F32.PACK_AB_MERGE_C R33, RZ, R216, RZ ;  /* 0x000000d8ff21723e */ /* 0x010fe200048070ff */
[----:B------:R-:W-:Y:S01]  /*c920*/  FMUL R212, R212, UR25 ;  /* 0x00000019d4d47c20 */ /* 0x000fe20008400000 */
[----:B------:R-:W-:Y:S01]  /*c930*/  F2FP.SATFINITE.E4M3.F32.PACK_AB_MERGE_C R215, RZ, R215, RZ ;  /* 0x000000d7ffd7723e */ /* 0x000fe200048070ff */
[----:B------:R-:W-:Y:S01]  /*c940*/  @!P5 STG.E.U8 desc[UR22][R24.64+0x11], R217 ;  /* 0x000011d91800d986 */ /* 0x000fe2000c101116 */
[----:B------:R-:W-:-:S03]  /*c950*/  ISETP.LT.OR P5, PT, R34, 0x1a, !P2 ;  /* 0x0000001a2200780c */ /* 0x000fc600057a1670 */
[----:B------:R4:W-:Y:S01]  /*c960*/  @!P4 STG.E.U8 desc[UR22][R26.64+0x10], R33 ;  /* 0x000010211a00c986 */ /* 0x0009e2000c101116 */
[----:B------:R-:W-:-:S03]  /*c970*/  ISETP.LT.OR P4, PT, R34, 0x19, !P2 ;  /* 0x000000192200780c */ /* 0x000fc60005781670 */
[----:B------:R-:W-:Y:S01]  /*c980*/  @!P6 STG.E.U8 desc[UR22][R26.64+0x11], R215 ;  /* 0x000011d71a00e986 */ /* 0x000fe2000c101116 */
[----:B------:R-:W-:Y:S02]  /*c990*/  ISETP.LT.OR P6, PT, R34, 0x19, !P1 ;  /* 0x000000192200780c */ /* 0x000fe40004fc1670 */
[----:B------:R-:W-:Y:S01]  /*c9a0*/  F2FP.SATFINITE.E4M3.F32.PACK_AB_MERGE_C R213, RZ, R213, RZ ;  /* 0x000000d5ffd5723e */ /* 0x000fe200048070ff */
[----:B------:R-:W-:Y:S01]  /*c9b0*/  FMUL R211, R211, UR25 ;  /* 0x00000019d3d37c20 */ /* 0x000fe20008400000 */
[----:B0-----:R-:W-:Y:S01]  /*c9c0*/  F2FP.SATFINITE.E4M3.F32.PACK_AB_MERGE_C R29, RZ, R214, RZ ;  /* 0x000000d6ff1d723e */ /* 0x001fe200048070ff */
[----:B------:R-:W-:Y:S01]  /*c9d0*/  FMUL R210, R210, UR25 ;  /* 0x00000019d2d27c20 */ /* 0x000fe20008400000 */
[----:B---3--:R-:W-:Y:S01]  /*c9e0*/  F2FP.SATFINITE.E4M3.F32.PACK_AB_MERGE_C R31, RZ, R212, RZ ;  /* 0x000000d4ff1f723e */ /* 0x008fe200048070ff */
[----:B------:R-:W-:Y:S01]  /*c9f0*/  @!P5 STG.E.U8 desc[UR22][R24.64+0x19], R213 ;  /* 0x000019d51800d986 */ /* 0x000fe2000c101116 */
[----:B------:R-:W-:-:S03]  /*ca00*/  ISETP.LT.OR P5, PT, R34, 0x1a, !P1 ;  /* 0x0000001a2200780c */ /* 0x000fc60004fa1670 */
[----:B------:R0:W-:Y:S01]  /*ca10*/  @!P4 STG.E.U8 desc[UR22][R24.64+0x18], R29 ;  /* 0x0000181d1800c986 */ /* 0x0001e2000c101116 */
[----:B------:R-:W-:-:S03]  /*ca20*/  ISETP.LT.OR P4, PT, R34, 0x21, !P2 ;  /* 0x000000212200780c */ /* 0x000fc60005781670 */
[----:B------:R3:W-:Y:S01]  /*ca30*/  @!P6 STG.E.U8 desc[UR22][R26.64+0x18], R31 ;  /* 0x0000181f1a00e986 */ /* 0x0007e2000c101116 */
[----:B------:R-:W-:Y:S01]  /*ca40*/  ISETP.LT.OR P6, PT, R34, 0x22, !P2 ;  /* 0x000000222200780c */ /* 0x000fe200057c1670 */
[----:B------:R-:W-:Y:S01]  /*ca50*/  FMUL R209, R209, UR25 ;  /* 0x00000019d1d17c20 */ /* 0x000fe20008400000 */
        /* <DEDUP_REMOVED lines=46> */
[C---:B------:R-:W-:Y:S01]  /*cd40*/  ISETP.LT.OR P6, PT, R34.reuse, 0x3a, !P2 ;  /* 0x0000003a2200780c */ /* 0x040fe200057c1670 */
[----:B------:R-:W-:Y:S01]  /*cd50*/  FMUL R197, R197, UR25 ;  /* 0x00000019c5c57c20 */ /* 0x000fe20008400000 */
[----:B------:R-:W-:Y:S01]  /*cd60*/  F2FP.SATFINITE.E4M3.F32.PACK_AB_MERGE_C R199, RZ, R199, RZ ;  /* 0x000000c7ffc7723e */ /* 0x000fe200048070ff */
[----:B------:R-:W2:Y:S01]  /*cd70*/  LDL.LU R226, [R1+0x10] ;  /* 0x0000100001e27983 */ /* 0x000ea20000300800 */
[----:B----4-:R-:W-:Y:S02]  /*cd80*/  F2FP.SATFINITE.E4M3.F32.PACK_AB_MERGE_C R33, RZ, R198, RZ ;  /* 0x000000c6ff21723e */ /* 0x010fe400048070ff */
[----:B------:R-:W-:Y:S01]  /*cd90*/  F2FP.SATFINITE.E4M3.F32.PACK_AB_MERGE_C R197, RZ, R197, RZ ;  /* 0x000000c5ffc5723e */ /* 0x000fe200048070ff */
[----:B------:R-:W-:Y:S01]  /*cda0*/  @!P5 STG.E.U8 desc[UR22][R26.64+0x31], R199 ;  /* 0x000031c71a00d986 */ /* 0x000fe2000c101116 */
[----:B------:R-:W-:-:S03]  /*cdb0*/  ISETP.LT.OR P5, PT, R34, 0x3a, !P1 ;  /* 0x0000003a2200780c */ /* 0x000fc60004fa1670 */
[----:B------:R-:W4:Y:S01]  /*cdc0*/  LDL.LU R224, [R1+0xc] ;  /* 0x00000c0001e07983 */ /* 0x000f220000300800 */
[----:B------:R-:W-:-:S03]  /*cdd0*/  FMUL R195, R195, UR25 ;  /* 0x00000019c3c37c20 */ /* 0x000fc60008400000 */
[----:B------:R1:W-:Y:S01]  /*cde0*/  @!P4 STG.E.U8 desc[UR22][R24.64+0x38], R33 ;  /* 0x000038211800c986 */ /* 0x0003e2000c101116 */
[----:B------:R-:W-:-:S03]  /*cdf0*/  ISETP.LT.OR P4, PT, R34, 0x39, !P1 ;  /* 0x000000392200780c */ /* 0x000fc60004f81670 */
[----:B------:R-:W2:Y:S01]  /*ce00*/  LDL.LU R225, [R1+0x8] ;  /* 0x0000080001e17983 */ /* 0x000ea20000300800 */
[----:B------:R-:W-:-:S03]  /*ce10*/  FMUL R196, R196, UR25 ;  /* 0x00000019c4c47c20 */ /* 0x000fc60008400000 */
[----:B------:R-:W-:Y:S01]  /*ce20*/  @!P6 STG.E.U8 desc[UR22][R24.64+0x39], R197 ;  /* 0x000039c51800e986 */ /* 0x000fe2000c101116 */
[----:B------:R-:W-:-:S03]  /*ce30*/  ISETP.LT.OR P6, PT, R34, 0x41, !P2 ;  /* 0x000000412200780c */ /* 0x000fc600057c1670 */
[----:B------:R-:W4:Y:S01]  /*ce40*/  LDL.LU R222, [R1] ;  /* 0x0000000001de7983 */ /* 0x000f220000300800 */
[----:B------:R-:W-:-:S03]  /*ce50*/  FMUL R194, R194, UR25 ;  /* 0x00000019c2c27c20 */ /* 0x000fc60008400000 */
[----:B------:R-:W4:Y:S04]  /*ce60*/  LDL.LU R223, [R1+0x18] ;  /* 0x0000180001df7983 */ /* 0x000f280000300800 */
[----:B------:R-:W4:Y:S01]  /*ce70*/  LDL.LU R221, [R1+0x4] ;  /* 0x0000040001dd7983 */ /* 0x000f220000300800 */
[----:B------:R-:W-:Y:S01]  /*ce80*/  F2FP.SATFINITE.E4M3.F32.PACK_AB_MERGE_C R195, RZ, R195, RZ ;  /* 0x000000c3ffc3723e */ /* 0x000fe200048070ff */
[----:B------:R-:W-:Y:S01]  /*ce90*/  FMUL R193, R193, UR25 ;  /* 0x00000019c1c17c20 */ /* 0x000fe20008400000 */
[----:B0-----:R-:W-:Y:S01]  /*cea0*/  F2FP.SATFINITE.E4M3.F32.PACK_AB_MERGE_C R29, RZ, R196, RZ ;  /* 0x000000c4ff1d723e */ /* 0x001fe200048070ff */
[----:B------:R-:W-:Y:S01]  /*ceb0*/  FMUL R192, R192, UR25 ;  /* 0x00000019c0c07c20 */ /* 0x000fe20008400000 */
[----:B---3--:R-:W-:Y:S01]  /*cec0*/  F2FP.SATFINITE.E4M3.F32.PACK_AB_MERGE_C R31, RZ, R194, RZ ;  /* 0x000000c2ff1f723e */ /* 0x008fe200048070ff */
[----:B------:R-:W-:Y:S01]  /*ced0*/  @!P5 STG.E.U8 desc[UR22][R26.64+0x39], R195 ;  /* 0x000039c31a00d986 */ /* 0x000fe2000c101116 */
[C---:B------:R-:W-:Y:S01]  /*cee0*/  ISETP.LT.OR P5, PT, R34.reuse, 0x42, !P2 ;  /* 0x000000422200780c */ /* 0x040fe200057a1670 */
[----:B------:R-:W-:Y:S01]  /*cef0*/  FMUL R191, R191, UR25 ;  /* 0x00000019bfbf7c20 */ /* 0x000fe20008400000 */
[----:B------:R-:W-:Y:S01]  /*cf00*/  F2FP.SATFINITE.E4M3.F32.PACK_AB_MERGE_C R193, RZ, R193, RZ ;  /* 0x000000c1ffc1723e */ /* 0x000fe200048070ff */
[----:B------:R0:W-:Y:S01]  /*cf10*/  @!P4 STG.E.U8 desc[UR22][R26.64+0x38], R29 ;  /* 0x0000381d1a00c986 */ /* 0x0001e2000c101116 */
[C---:B------:R-:W-:Y:S01]  /*cf20*/  ISETP.LT.OR P4, PT, R34.reuse, 0x41, !P1 ;  /* 0x000000412200780c */ /* 0x040fe20004f81670 */
[----:B------:R-:W-:Y:S01]  /*cf30*/  FMUL R189, R189, UR25 ;  /* 0x00000019bdbd7c20 */ /* 0x000fe20008400000 */
[----:B-1----:R-:W-:Y:S01]  /*cf40*/  F2FP.SATFINITE.E4M3.F32.PACK_AB_MERGE_C R33, RZ, R192, RZ ;  /* 0x000000c0ff21723e */ /* 0x002fe200048070ff */
[----:B------:R1:W-:Y:S01]  /*cf50*/  @!P6 STG.E.U8 desc[UR22][R24.64+0x40], R31 ;  /* 0x0000401f1800e986 */ /* 0x0003e2000c101116 */
[----:B------:R-:W-:Y:S01]  /*cf60*/  ISETP.LT.OR P6, PT, R34, 0x42, !P1 ;  /* 0x000000422200780c */ /* 0x000fe20004fc1670 */
[----:B------:R-:W-:Y:S01]  /*cf70*/  FMUL R190, R190, UR25 ;  /* 0x00000019bebe7c20 */ /* 0x000fe20008400000 */
[----:B------:R-:W-:Y:S01]  /*cf80*/  F2FP.SATFINITE.E4M3.F32.PACK_AB_MERGE_C R191, RZ, R191, RZ ;  /* 0x000000bfffbf723e */ /* 0x000fe200048070ff */
[----:B------:R-:W-:Y:S01]  /*cf90*/  FMUL R188, R188, UR25 ;  /* 0x00000019bcbc7c20 */ /* 0x000fe20008400000 */
[----:B------:R-:W-:Y:S01]  /*cfa0*/  F2FP.SATFINITE.E4M3.F32.PACK_AB_MERGE_C R189, RZ, R189, RZ ;  /* 0x000000bdffbd723e */ /* 0x000fe200048070ff */
[----:B------:R-:W-:Y:S01]  /*cfb0*/  @!P5 STG.E.U8 desc[UR22][R24.64+0x41], R193 ;  /* 0x000041c11800d986 */ /* 0x000fe2000c101116 */
[C---:B------:R-:W-:Y:S01]  /*cfc0*/  ISETP.LT.OR P5, PT, R34.reuse, 0x4a, !P2 ;  /* 0x0000004a2200780c */ /* 0x040fe200057a1670 */
[----:B------:R-:W-:Y:S01]  /*cfd0*/  FMUL R187, R187, UR25 ;  /* 0x00000019bbbb7c20 */ /* 0x000fe20008400000 */
[----:B0-----:R-:W-:Y:S01]  /*cfe0*/  F2FP.SATFINITE.E4M3.F32.PACK_AB_MERGE_C R29, RZ, R190, RZ ;  /* 0x000000beff1d723e */ /* 0x001fe200048070ff */
[----:B------:R0:W-:Y:S01]  /*cff0*/  @!P4 STG.E.U8 desc[UR22][R26.64+0x40], R33 ;  /* 0x000040211a00c986 */ /* 0x0001e2000c101116 */
[----:B------:R-:W-:Y:S01]  /*d000*/  ISETP.LT.OR P4, PT, R34, 0x49, !P2 ;  /* 0x000000492200780c */ /* 0x000fe20005781670 */
[----:B------:R-:W-:Y:S01]  /*d010*/  FMUL R186, R186, UR25 ;  /* 0x00000019baba7c20 */ /* 0x000fe20008400000 */
[----:B-1----:R-:W-:Y:S01]  /*d020*/  F2FP.SATFINITE.E4M3.F32.PACK_AB_MERGE_C R31, RZ, R188, RZ ;  /* 0x000000bcff1f723e */ /* 0x002fe200048070ff */
[----:B------:R-:W-:Y:S01]  /*d030*/  @!P6 STG.E.U8 desc[UR22][R26.64+0x41], R191 ;  /* 0x000041bf1a00e986 */ /* 0x000fe2000c101116 */
[----:B------:R-:W-:Y:S01]  /*d040*/  ISETP.LT.OR P6, PT, R34, 0x49, !P1 ;  /* 0x000000492200780c */ /* 0x000fe20004fc1670 */
[----:B------:R-:W-:Y:S01]  /*d050*/  FMUL R185, R185, UR25 ;  /* 0x00000019b9b97c20 */ /* 0x000fe20008400000 */
[----:B------:R-:W-:Y:S01]  /*d060*/  F2FP.SATFINITE.E4M3.F32.PACK_AB_MERGE_C R187, RZ, R187, RZ ;  /* 0x000000bbffbb723e */ /* 0x000fe200048070ff */
[----:B------:R-:W-:Y:S01]  /*d070*/  FMUL R183, R183, UR25 ;  /* 0x00000019b7b77c20 */ /* 0x000fe20008400000 */
[----:B------:R-:W-:Y:S01]  /*d080*/  FMUL R184, R184, UR25 ;  /* 0x00000019b8b87c20 */ /* 0x000fe20008400000 */
[----:B------:R-:W-:Y:S01]  /*d090*/  @!P5 STG.E.U8 desc[UR22][R24.64+0x49], R189 ;  /* 0x000049bd1800d986 */ /* 0x000fe2000c101116 */
[----:B------:R-:W-:Y:S01]  /*d0a0*/  ISETP.LT.OR P5, PT, R34, 0x4a, !P1 ;  /* 0x0000004a2200780c */ /* 0x000fe20004fa1670 */
[----:B------:R-:W-:Y:S01]  /*d0b0*/  FMUL R182, R182, UR25 ;  /* 0x00000019b6b67c20 */ /* 0x000fe20008400000 */
[----:B0-----:R-:W-:Y:S01]  /*d0c0*/  F2FP.SATFINITE.E4M3.F32.PACK_AB_MERGE_C R33, RZ, R186, RZ ;  /* 0x000000baff21723e */ /* 0x001fe200048070ff */
[----:B------:R0:W-:Y:S01]  /*d0d0*/  @!P4 STG.E.U8 desc[UR22][R24.64+0x48], R29 ;  /* 0x0000481d1800c986 */ /* 0x0001e2000c101116 */
[C---:B------:R-:W-:Y:S01]  /*d0e0*/  ISETP.LT.OR P4, PT, R34.reuse, 0x51, !P2 ;  /* 0x000000512200780c */ /* 0x040fe20005781670 */
[----:B------:R-:W-:Y:S01]  /*d0f0*/  FMUL R181, R181, UR25 ;  /* 0x00000019b5b57c20 */ /* 0x000fe20008400000 */
[----:B------:R-:W-:Y:S01]  /*d100*/  F2FP.SATFINITE.E4M3.F32.PACK_AB_MERGE_C R185, RZ, R185, RZ ;  /* 0x000000b9ffb9723e */ /* 0x000fe200048070ff */
        /* <DEDUP_REMOVED lines=19> */
[----:B------:R-:W-:Y:S01]  /*d240*/  F2FP.SATFINITE.E4M3.F32.PACK_AB_MERGE_C R177, RZ, R177, RZ ;  /* 0x000000b1ffb1723e */ /* 0x000fe200048070ff */
        /* <DEDUP_REMOVED lines=13> */
[----:B------:R-:W-:Y:S01]  /*d320*/  FMUL R170, R170, UR25 ;  /* 0x00000019aaaa7c20 */ /* 0x000fe20008400000 */
        /* <DEDUP_REMOVED lines=9> */
[C---:B------:R-:W-:Y:S01]  /*d3c0*/  ISETP.LT.OR P6, PT, R34.reuse, 0x61, !P1 ;  /* 0x000000612200780c */ /* 0x040fe20004fc1670 */
        /* <DEDUP_REMOVED lines=9> */
[----:B------:R-:W-:Y:S01]  /*d460*/  ISETP.LT.OR P4, PT, R34, 0x69, !P2 ;  /* 0x000000692200780c */ /* 0x000fe20005781670 */
        /* <DEDUP_REMOVED lines=98> */
[----:B-----5:R-:W-:Y:S01]  /*da90*/  FMUL R5, R5, UR25 ;  /* 0x0000001905057c20 */ /* 0x020fe20008400000 */
        /* <DEDUP_REMOVED lines=15> */
[----:B------:R-:W-:Y:S01]  /*db90*/  @!P6 STG.E.U8 desc[UR22][R26.64+0x90], R31 ;  /* 0x0000901f1a00e986 */ /* 0x000fe2000c101116 */
[----:B------:R-:W-:-:S05]  /*dba0*/  ISETP.LT.OR P6, PT, R34, 0x9a, !P2 ;  /* 0x0000009a2200780c */ /* 0x000fca00057c1670 */
[----:B------:R1:W-:Y:S01]  /*dbb0*/  @!P5 STG.E.U8 desc[UR22][R26.64+0x91], R23 ;  /* 0x000091171a00d986 */ /* 0x0003e2000c101116 */
[C---:B------:R-:W-:Y:S02]  /*dbc0*/  ISETP.LT.OR P5, PT, R34.reuse, 0x9a, !P1 ;  /* 0x0000009a2200780c */ /* 0x040fe40004fa1670 */
[----:B0-----:R-:W-:Y:S01]  /*dbd0*/  F2FP.SATFINITE.E4M3.F32.PACK_AB_MERGE_C R29, RZ, R20, RZ ;  /* 0x00000014ff1d723e */ /* 0x001fe200048070ff */
[----:B------:R-:W-:Y:S01]  /*dbe0*/  @!P4 STG.E.U8 desc[UR22][R24.64+0x98], R33 ;  /* 0x000098211800c986 */ /* 0x000fe2000c101116 */
[----:B------:R-:W-:-:S03]  /*dbf0*/  ISETP.LT.OR P4, PT, R34, 0x99, !P1 ;  /* 0x000000992200780c */ /* 0x000fc60004f81670 */
[----:B------:R0:W-:Y:S01]  /*dc00*/  @!P6 STG.E.U8 desc[UR22][R24.64+0x99], R21 ;  /* 0x000099151800e986 */ /* 0x0001e2000c101116 */
[----:B------:R-:W-:Y:S02]  /*dc10*/  ISETP.LT.OR P6, PT, R34, 0xa1, !P2 ;  /* 0x000000a12200780c */ /* 0x000fe400057c1670 */
[----:B-1----:R-:W-:-:S03]  /*dc20*/  F2FP.SATFINITE.E4M3.F32.PACK_AB_MERGE_C R23, RZ, R18, RZ ;  /* 0x00000012ff17723e */ /* 0x002fc600048070ff */
[----:B------:R1:W-:Y:S01]  /*dc30*/  @!P5 STG.E.U8 desc[UR22][R26.64+0x99], R19 ;  /* 0x000099131a00d986 */ /* 0x0003e2000c101116 */
[----:B------:R-:W-:-:S03]  /*dc40*/  ISETP.LT.OR P5, PT, R34, 0xa2, !P2 ;  /* 0x000000a22200780c */ /* 0x000fc600057a1670 */
[----:B------:R-:W-:Y:S01]  /*dc50*/  @!P4 STG.E.U8 desc[UR22][R26.64+0x98], R29 ;  /* 0x0000981d1a00c986 */ /* 0x000fe2000c101116 */
[C---:B------:R-:W-:Y:S02]  /*dc60*/  ISETP.LT.OR P4, PT, R34.reuse, 0xa1, !P1 ;  /* 0x000000a12200780c */ /* 0x040fe40004f81670 */
[----:B0-----:R-:W-:Y:S01]  /*dc70*/  F2FP.SATFINITE.E4M3.F32.PACK_AB_MERGE_C R21, RZ, R16, RZ ;  /* 0x00000010ff15723e */ /* 0x001fe200048070ff */
[----:B------:R-:W-:Y:S01]  /*dc80*/  @!P6 STG.E.U8 desc[UR22][R24.64+0xa0], R23 ;  /* 0x0000a0171800e986 */ /* 0x000fe2000c101116 */
[----:B------:R-:W-:Y:S02]  /*dc90*/  ISETP.LT.OR P6, PT, R34, 0xa2, !P1 ;  /* 0x000000a22200780c */ /* 0x000fe40004fc1670 */
[----:B-1----:R-:W-:-:S03]  /*dca0*/  F2FP.SATFINITE.E4M3.F32.PACK_AB_MERGE_C R19, RZ, R14, RZ ;  /* 0x0000000eff13723e */ /* 0x002fc600048070ff */
[----:B------:R0:W-:Y:S01]  /*dcb0*/  @!P5 STG.E.U8 desc[UR22][R24.64+0xa1], R17 ;  /* 0x0000a1111800d986 */ /* 0x0001e2000c101116 */
[----:B------:R-:W-:-:S03]  /*dcc0*/  ISETP.LT.OR P5, PT, R34, 0xaa, !P2 ;  /* 0x000000aa2200780c */ /* 0x000fc600057a1670 */
[----:B------:R-:W-:Y:S01]  /*dcd0*/  @!P4 STG.E.U8 desc[UR22][R26.64+0xa0], R21 ;  /* 0x0000a0151a00c986 */ /* 0x000fe2000c101116 */
[----:B------:R-:W-:-:S03]  /*dce0*/  ISETP.LT.OR P4, PT, R34, 0xa9, !P2 ;  /* 0x000000a92200780c */ /* 0x000fc60005781670 */
[----:B------:R1:W-:Y:S01]  /*dcf0*/  @!P6 STG.E.U8 desc[UR22][R26.64+0xa1], R15 ;  /* 0x0000a10f1a00e986 */ /* 0x0003e2000c101116 */
[----:B------:R-:W-:Y:S02]  /*dd00*/  ISETP.LT.OR P6, PT, R34, 0xa9, !P1 ;  /* 0x000000a92200780c */ /* 0x000fe40004fc1670 */
[----:B0-----:R-:W-:-:S03]  /*dd10*/  F2FP.SATFINITE.E4M3.F32.PACK_AB_MERGE_C R17, RZ, R12, RZ ;  /* 0x0000000cff11723e */ /* 0x001fc600048070ff */
[----:B------:R0:W-:Y:S01]  /*dd20*/  @!P5 STG.E.U8 desc[UR22][R24.64+0xa9], R13 ;  /* 0x0000a90d1800d986 */ /* 0x0001e2000c101116 */
[----:B------:R-:W-:-:S03]  /*dd30*/  ISETP.LT.OR P5, PT, R34, 0xaa, !P1 ;  /* 0x000000aa2200780c */ /* 0x000fc60004fa1670 */
[----:B------:R-:W-:Y:S01]  /*dd40*/  @!P4 STG.E.U8 desc[UR22][R24.64+0xa8], R19 ;  /* 0x0000a8131800c986 */ /* 0x000fe2000c101116 */
[C---:B------:R-:W-:Y:S02]  /*dd50*/  ISETP.LT.OR P4, PT, R34.reuse, 0xb1, !P2 ;  /* 0x000000b12200780c */ /* 0x040fe40005781670 */
[----:B-1----:R-:W-:Y:S01]  /*dd60*/  F2FP.SATFINITE.E4M3.F32.PACK_AB_MERGE_C R15, RZ, R10, RZ ;  /* 0x0000000aff0f723e */ /* 0x002fe200048070ff */
[----:B------:R-:W-:Y:S01]  /*dd70*/  @!P6 STG.E.U8 desc[UR22][R26.64+0xa8], R17 ;  /* 0x0000a8111a00e986 */ /* 0x000fe2000c101116 */
[----:B------:R-:W-:Y:S02]  /*dd80*/  ISETP.LT.OR P6, PT, R34, 0xb2, !P2 ;  /* 0x000000b22200780c */ /* 0x000fe400057c1670 */
[----:B0-----:R-:W-:-:S03]  /*dd90*/  F2FP.SATFINITE.E4M3.F32.PACK_AB_MERGE_C R13, RZ, R8, RZ ;  /* 0x00000008ff0d723e */ /* 0x001fc600048070ff */
        /* <DEDUP_REMOVED lines=9> */
[----:B------:R3:W-:Y:S01]  /*de30*/  @!P4 STG.E.U8 desc[UR22][R26.64+0xb0], R13 ;  /* 0x0000b00d1a00c986 */ /* 0x0007e2000c101116 */
[C---:B------:R-:W-:Y:S02]  /*de40*/  ISETP.LT.OR P4, PT, R34.reuse, 0xb9, !P1 ;  /* 0x000000b92200780c */ /* 0x040fe40004f81670 */
[----:B-1----:R-:W-:Y:S01]  /*de50*/  F2FP.SATFINITE.E4M3.F32.PACK_AB_MERGE_C R9, RZ, R4, RZ ;  /* 0x00000004ff09723e */ /* 0x002fe200048070ff */
[----:B------:R1:W-:Y:S01]  /*de60*/  @!P6 STG.E.U8 desc[UR22][R24.64+0xb8], R11 ;  /* 0x0000b80b1800e986 */ /* 0x0003e2000c101116 */
[C---:B------:R-:W-:Y:S02]  /*de70*/  ISETP.LT.OR P6, PT, R34.reuse, 0xba, !P1 ;  /* 0x000000ba2200780c */ /* 0x040fe40004fc1670 */
[----:B0-----:R-:W-:Y:S01]  /*de80*/  F2FP.SATFINITE.E4M3.F32.PACK_AB_MERGE_C R7, RZ, R2, RZ ;  /* 0x00000002ff07723e */ /* 0x001fe200048070ff */
[----:B--2---:R-:W-:Y:S02]  /*de90*/  FMUL R2, R225, UR25 ;  /* 0x00000019e1027c20 */ /* 0x004fe40008400000 */
[----:B------:R0:W-:Y:S01]  /*dea0*/  @!P5 STG.E.U8 desc[UR22][R24.64+0xb9], R5 ;  /* 0x0000b9051800d986 */ /* 0x0001e2000c101116 */
[----:B------:R-:W-:-:S02]  /*deb0*/  ISETP.LT.OR P5, PT, R34, 0xc2, !P2 ;  /* 0x000000c22200780c */ /* 0x000fc400057a1670 */
[----:B---3--:R-:W-:Y:S01]  /*dec0*/  F2FP.SATFINITE.E4M3.F32.PACK_AB_MERGE_C R13, RZ, R3, RZ ;  /* 0x00000003ff0d723e */ /* 0x008fe200048070ff */
[----:B----4-:R-:W-:Y:S01]  /*ded0*/  FMUL R3, R222, UR25 ;  /* 0x00000019de037c20 */ /* 0x010fe20008400000 */
[----:B------:R2:W-:Y:S01]  /*dee0*/  @!P4 STG.E.U8 desc[UR22][R26.64+0xb8], R9 ;  /* 0x0000b8091a00c986 */ /* 0x0005e2000c101116 */
[----:B-1----:R-:W-:Y:S01]  /*def0*/  F2FP.SATFINITE.E4M3.F32.PACK_AB_MERGE_C R11, RZ, R0, RZ ;  /* 0x00000000ff0b723e */ /* 0x002fe200048070ff */
[----:B------:R-:W-:Y:S01]  /*df00*/  FMUL R0, R221, UR25 ;  /* 0x00000019dd007c20 */ /* 0x000fe20008400000 */
[----:B------:R-:W-:Y:S01]  /*df10*/  ISETP.LT.OR P4, PT, R34, 0xc1, !P2 ;  /* 0x000000c12200780c */ /* 0x000fe20005781670 */
[----:B------:R-:W3:Y:S04]  /*df20*/  LDL.LU R222, [R1+0x1c] ;  /* 0x00001c0001de7983 */ /* 0x000ee80000300800 */
[----:B------:R-:W4:Y:S01]  /*df30*/  LDL.LU R220, [R1+0x20] ;  /* 0x0000200001dc7983 */ /* 0x000f220000300800 */
[----:B0-----:R-:W-:-:S03]  /*df40*/  F2FP.SATFINITE.E4M3.F32.PACK_AB_MERGE_C R5, RZ, R3, RZ ;  /* 0x00000003ff05723e */ /* 0x001fc600048070ff */
[----:B------:R-:W4:Y:S01]  /*df50*/  LDL.LU R225, [R1+0x24] ;  /* 0x0000240001e17983 */ /* 0x000f220000300800 */
[----:B------:R-:W-:Y:S01]  /*df60*/  FMUL R3, R224, UR25 ;  /* 0x00000019e0037c20 */ /* 0x000fe20008400000 */
[----:B--2---:R-:W-:Y:S01]  /*df70*/  F2FP.SATFINITE.E4M3.F32.PACK_AB_MERGE_C R9, RZ, R0, RZ ;  /* 0x00000000ff09723e */ /* 0x004fe200048070ff */
[----:B------:R-:W-:Y:S01]  /*df80*/  FMUL R0, R226, UR25 ;  /* 0x00000019e2007c20 */ /* 0x000fe20008400000 */
[----:B------:R0:W-:Y:S01]  /*df90*/  @!P6 STG.E.U8 desc[UR22][R26.64+0xb9], R13 ;  /* 0x0000b90d1a00e986 */ /* 0x0001e2000c101116 */
[----:B------:R-:W-:-:S03]  /*dfa0*/  ISETP.LT.OR P6, PT, R34, 0xc1, !P1 ;  /* 0x000000c12200780c */ /* 0x000fc60004fc1670 */
[----:B------:R-:W2:Y:S04]  /*dfb0*/  LDL.LU R224, [R1+0x28] ;  /* 0x0000280001e07983 */ /* 0x000ea80000300800 */
[----:B------:R-:W2:Y:S01]  /*dfc0*/  LDL.LU R226, [R1+0x2c] ;  /* 0x00002c0001e27983 */ /* 0x000ea20000300800 */
[----:B0-----:R-:W-:Y:S01]  /*dfd0*/  F2FP.SATFINITE.E4M3.F32.PACK_AB_MERGE_C R13, RZ, R2, RZ ;  /* 0x00000002ff0d723e */ /* 0x001fe200048070ff */
[----:B------:R-:W-:Y:S02]  /*dfe0*/  FMUL R2, R227, UR25 ;  /* 0x00000019e3027c20 */ /* 0x000fe40008400000 */
[----:B------:R-:W2:Y:S04]  /*dff0*/  LDL.LU R227, [R1+0x30] ;  /* 0x0000300001e37983 */ /* 0x000ea80000300800 */
[----:B------:R-:W-:Y:S01]  /*e000*/  @!P5 STG.E.U8 desc[UR22][R24.64+0xc1], R11 ;  /* 0x0000c10b1800d986 */ /* 0x000fe2000c101116 */
[----:B------:R-:W-:-:S03]  /*e010*/  ISETP.LT.OR P5, PT, R34, 0xc2, !P1 ;  /* 0x000000c22200780c */ /* 0x000fc60004fa1670 */
[----:B------:R0:W-:Y:S01]  /*e020*/  @!P4 STG.E.U8 desc[UR22][R24.64+0xc0], R7 ;  /* 0x0000c0071800c986 */ /* 0x0001e2000c101116 */
[----:B------:R-:W-:-:S03]  /*e030*/  ISETP.LT.OR P4, PT, R34, 0xc9, !P2 ;  /* 0x000000c92200780c */ /* 0x000fc60005781670 */
[----:B------:R1:W-:Y:S01]  /*e040*/  @!P6 STG.E.U8 desc[UR22][R26.64+0xc0], R5 ;  /* 0x0000c0051a00e986 */ /* 0x0003e2000c101116 */
[----:B------:R-:W-:-:S03]  /*e050*/  ISETP.LT.OR P6, PT, R34, 0xca, !P2 ;  /* 0x000000ca2200780c */ /* 0x000fc600057c1670 */
[----:B------:R-:W2:Y:S04]  /*e060*/  LDL.LU R221, [R1+0x34] ;  /* 0x0000340001dd7983 */ /* 0x000ea80000300800 */
[----:B------:R1:W-:Y:S01]  /*e070*/  @!P5 STG.E.U8 desc[UR22][R26.64+0xc1], R9 ;  /* 0x0000c1091a00d986 */ /* 0x0003e2000c101116 */
[----:B0-----:R-:W-:Y:S01]  /*e080*/  F2FP.SATFINITE.E4M3.F32.PACK_AB_MERGE_C R7, RZ, R3, RZ ;  /* 0x00000003ff07723e */ /* 0x001fe200048070ff */
[----:B------:R-:W-:Y:S02]  /*e090*/  FMUL R3, R223, UR25 ;  /* 0x00000019df037c20 */ /* 0x000fe40008400000 */
[----:B------:R-:W-:Y:S01]  /*e0a0*/  @!P4 STG.E.U8 desc[UR22][R24.64+0xc8], R13 ;  /* 0x0000c80d1800c986 */ /* 0x000fe2000c101116 */
[----:B------:R-:W-:-:S03]  /*e0b0*/  ISETP.LT.OR P4, PT, R34, 0xc9, !P1 ;  /* 0x000000c92200780c */ /* 0x000fc60004f81670 */
[----:B------:R-:W2:Y:S01]  /*e0c0*/  LDL.LU R223, [R1+0x38] ;  /* 0x0000380001df7983 */ /* 0x000ea20000300800 */
[----:B-1----:R-:W-:Y:S02]  /*e0d0*/  F2FP.SATFINITE.E4M3.F32.PACK_AB_MERGE_C R5, RZ, R0, RZ ;  /* 0x00000000ff05723e */ /* 0x002fe400048070ff */
[----:B------:R-:W-:Y:S02]  /*e0e0*/  F2FP.SATFINITE.E4M3.F32.PACK_AB_MERGE_C R11, RZ, R2, RZ ;  /* 0x00000002ff0b723e */ /* 0x000fe400048070ff */
[----:B------:R-:W-:Y:S01]  /*e0f0*/  F2FP.SATFINITE.E4M3.F32.PACK_AB_MERGE_C R9, RZ, R3, RZ ;  /* 0x00000003ff09723e */ /* 0x000fe200048070ff */
[----:B------:R0:W-:Y:S04]  /*e100*/  @!P6 STG.E.U8 desc[UR22][R24.64+0xc9], R7 ;  /* 0x0000c9071800e986 */ /* 0x0001e8000c101116 */
[----:B------:R1:W-:Y:S01]  /*e110*/  @!P4 STG.E.U8 desc[UR22][R26.64+0xc8], R5 ;  /* 0x0000c8051a00c986 */ /* 0x0003e2000c101116 */
[----:B---3--:R-:W-:-:S03]  /*e120*/  FMUL R0, R222, UR25 ;  /* 0x00000019de007c20 */ /* 0x008fc60008400000 */
[----:B------:R-:W3:Y:S01]  /*e130*/  LDL.LU R222, [R1+0x3c] ;  /* 0x00003c0001de7983 */ /* 0x000ee20000300800 */
[----:B----4-:R-:W-:Y:S01]  /*e140*/  FMUL R2, R220, UR25 ;  /* 0x00000019dc027c20 */ /* 0x010fe20008400000 */
[----:B0-----:R-:W-:Y:S01]  /*e150*/  F2FP.SATFINITE.E4M3.F32.PACK_AB_MERGE_C R7, RZ, R0, RZ ;  /* 0x00000000ff07723e */ /* 0x001fe200048070ff */
[----:B------:R-:W-:Y:S02]  /*e160*/  FMUL R3, R225, UR25 ;  /* 0x00000019e1037c20 */ /* 0x000fe40008400000 */
[----:B------:R-:W4:Y:S01]  /*e170*/  LDL.LU R225, [R1+0x40] ;  /* 0x0000400001e17983 */ /* 0x000f220000300800 */
[----:B------:R-:W-:Y:S02]  /*e180*/  F2FP.SATFINITE.E4M3.F32.PACK_AB_MERGE_C R13, RZ, R2, RZ ;  /* 0x00000002ff0d723e */ /* 0x000fe400048070ff */
[----:B-1----:R-:W-:Y:S01]  /*e190*/  F2FP.SATFINITE.E4M3.F32.PACK_AB_MERGE_C R5, RZ, R3, RZ ;  /* 0x00000003ff05723e */ /* 0x002fe200048070ff */
[----:B--2---:R-:W-:Y:S02]  /*e1a0*/  FMUL R0, R224, UR25 ;  /* 0x00000019e0007c20 */ /* 0x004fe40008400000 */
[----:B------:R-:W2:Y:S01]  /*e1b0*/  LDL.LU R224, [R1+0x44] ;  /* 0x0000440001e07983 */ /* 0x000ea20000300800 */
[----:B------:R-:W-:-:S03]  /*e1c0*/  FMUL R2, R226, UR25 ;  /* 0x00000019e2027c20 */ /* 0x000fc60008400000 */
[----:B------:R-:W2:Y:S01]  /*e1d0*/  LDL.LU R226, [R1+0x48] ;  /* 0x0000480001e27983 */ /* 0x000ea20000300800 */
[----:B------:R-:W-:-:S03]  /*e1e0*/  FMUL R3, R227, UR25 ;  /* 0x00000019e3037c20 */ /* 0x000fc60008400000 */
[----:B------:R-:W2:Y:S01]  /*e1f0*/  LDL.LU R227, [R1+0x4c] ;  /* 0x00004c0001e37983 */ /* 0x000ea20000300800 */
[C---:B------:R-:W-:Y:S02]  /*e200*/  ISETP.LT.OR P5, PT, R34.reuse, 0xca, !P1 ;  /* 0x000000ca2200780c */ /* 0x040fe40004fa1670 */
[C---:B------:R-:W-:Y:S01]  /*e210*/  ISETP.LT.OR P6, PT, R34.reuse, 0xd1, !P2 ;  /* 0x000000d12200780c */ /* 0x040fe200057c1670 */
[----:B------:R-:W2:Y:S01]  /*e220*/  LDL.LU R219, [R1+0x50] ;  /* 0x0000500001db7983 */ /* 0x000ea20000300800 */
[----:B------:R-:W-:-:S03]  /*e230*/  ISETP.LT.OR P4, PT, R34, 0xd1, !P1 ;  /* 0x000000d12200780c */ /* 0x000fc60004f81670 */
[----:B------:R-:W2:Y:S04]  /*e240*/  LDL.LU R218, [R1+0x54] ;  /* 0x0000540001da7983 */ /* 0x000ea80000300800 */
[----:B------:R-:W2:Y:S04]  /*e250*/  LDL.LU R220, [R1+0x58] ;  /* 0x0000580001dc7983 */ /* 0x000ea80000300800 */
[----:B------:R0:W-:Y:S01]  /*e260*/  @!P5 STG.E.U8 desc[UR22][R26.64+0xc9], R11 ;  /* 0x0000c90b1a00d986 */ /* 0x0001e2000c101116 */
[----:B------:R-:W-:-:S03]  /*e270*/  ISETP.LT.OR P5, PT, R34, 0xd2, !P2 ;  /* 0x000000d22200780c */ /* 0x000fc600057a1670 */
[----:B------:R1:W-:Y:S01]  /*e280*/  @!P6 STG.E.U8 desc[UR22][R24.64+0xd0], R9 ;  /* 0x0000d0091800e986 */ /* 0x0003e2000c101116 */
[----:B------:R-:W-:Y:S02]  /*e290*/  ISETP.LT.OR P6, PT, R34, 0xd2, !P1 ;  /* 0x000000d22200780c */ /* 0x000fe40004fc1670 */
[----:B0-----:R-:W-:-:S07]  /*e2a0*/  F2FP.SATFINITE.E4M3.F32.PACK_AB_MERGE_C R11, RZ, R2, RZ ;  /* 0x00000002ff0b723e */ /* 0x001fce00048070ff */
[----:B------:R0:W-:Y:S01]  /*e2b0*/  @!P5 STG.E.U8 desc[UR22][R24.64+0xd1], R7 ;  /* 0x0000d1071800d986 */ /* 0x0001e2000c101116 */
[C---:B------:R-:W-:Y:S02]  /*e2c0*/  ISETP.LT.OR P5, PT, R34.reuse, 0xda, !P2 ;  /* 0x000000da2200780c */ /* 0x040fe400057a1670 */
[----:B-1----:R-:W-:Y:S01]  /*e2d0*/  F2FP.SATFINITE.E4M3.F32.PACK_AB_MERGE_C R9, RZ, R0, RZ ;  /* 0x00000000ff09723e */ /* 0x002fe200048070ff */
[----:B------:R-:W-:Y:S01]  /*e2e0*/  @!P4 STG.E.U8 desc[UR22][R26.64+0xd0], R13 ;  /* 0x0000d00d1a00c986 */ /* 0x000fe2000c101116 */
[C---:B------:R-:W-:Y:S01]  /*e2f0*/  ISETP.LT.OR P4, PT, R34.reuse, 0xd9, !P2 ;  /* 0x000000d92200780c */ /* 0x040fe20005781670 */
[----:B------:R-:W-:Y:S01]  /*e300*/  FMUL R0, R221, UR25 ;  /* 0x00000019dd007c20 */ /* 0x000fe20008400000 */
[----:B------:R-:W-:Y:S01]  /*e310*/  FMUL R2, R223, UR25 ;  /* 0x00000019df027c20 */ /* 0x000fe20008400000 */
[----:B------:R1:W-:Y:S01]  /*e320*/  @!P6 STG.E.U8 desc[UR22][R26.64+0xd1], R5 ;  /* 0x0000d1051a00e986 */ /* 0x0003e2000c101116 */
[----:B------:R-:W-:-:S03]  /*e330*/  ISETP.LT.OR P6, PT, R34, 0xd9, !P1 ;  /* 0x000000d92200780c */ /* 0x000fc60004fc1670 */
[----:B------:R-:W2:Y:S04]  /*e340*/  LDL.LU R221, [R1+0x5c] ;  /* 0x00005c0001dd7983 */ /* 0x000ea80000300800 */
[----:B------:R-:W2:Y:S01]  /*e350*/  LDL.LU R223, [R1+0x60] ;  /* 0x0000600001df7983 */ /* 0x000ea20000300800 */
[----:B0-----:R-:W-:Y:S02]  /*e360*/  F2FP.SATFINITE.E4M3.F32.PACK_AB_MERGE_C R7, RZ, R3, RZ ;  /* 0x00000003ff07723e */ /* 0x001fe400048070ff */
[----:B-1----:R-:W-:Y:S01]  /*e370*/  F2FP.SATFINITE.E4M3.F32.PACK_AB_MERGE_C R5, RZ, R0, RZ ;  /* 0x00000000ff05723e */ /* 0x002fe200048070ff */
[----:B------:R0:W-:Y:S01]  /*e380*/  @!P4 STG.E.U8 desc[UR22][R24.64+0xd8], R9 ;  /* 0x0000d8091800c986 */ /* 0x0001e2000c101116 */
[----:B------:R-:W-:-:S03]  /*e390*/  F2FP.SATFINITE.E4M3.F32.PACK_AB_MERGE_C R13, RZ, R2, RZ ;  /* 0x00000002ff0d723e */ /* 0x000fc600048070ff */
[----:B------:R-:W-:Y:S04]  /*e3a0*/  @!P5 STG.E.U8 desc[UR22][R24.64+0xd9], R11 ;  /* 0x0000d90b1800d986 */ /* 0x000fe8000c101116 */
[----:B------:R1:W-:Y:S01]  /*e3b0*/  @!P6 STG.E.U8 desc[UR22][R26.64+0xd8], R7 ;  /* 0x0000d8071a00e986 */ /* 0x0003e2000c101116 */
[----:B---3--:R-:W-:-:S03]  /*e3c0*/  FMUL R3, R222, UR25 ;  /* 0x00000019de037c20 */ /* 0x008fc60008400000 */
[----:B------:R-:W3:Y:S01]  /*e3d0*/  LDL.LU R222, [R1+0x64] ;  /* 0x0000640001de7983 */ /* 0x000ee20000300800 */
[----:B----4-:R-:W-:Y:S01]  /*e3e0*/  FMUL R0, R225, UR25 ;  /* 0x00000019e1007c20 */ /* 0x010fe20008400000 */
[----:B0-----:R-:W-:Y:S02]  /*e3f0*/  F2FP.SATFINITE.E4M3.F32.PACK_AB_MERGE_C R9, RZ, R3, RZ ;  /* 0x00000003ff09723e */ /* 0x001fe400048070ff */
[----:B------:R-:W4:Y:S02]  /*e400*/  LDL.LU R225, [R1+0x68] ;  /* 0x0000680001e17983 */ /* 0x000f240000300800 */
        /* <DEDUP_REMOVED lines=8> */
[C---:B------:R-:W-:Y:S02]  /*e490*/  ISETP.LT.OR P4, PT, R34.reuse, 0xe1, !P2 ;  /* 0x000000e12200780c */ /* 0x040fe40005781670 */
[----:B------:R-:W-:-:S09]  /*e4a0*/  ISETP.LT.OR P6, PT, R34, 0xe2, !P2 ;  /* 0x000000e22200780c */ /* 0x000fd200057c1670 */
[----:B------:R0:W-:Y:S01]  /*e4b0*/  @!P5 STG.E.U8 desc[UR22][R26.64+0xd9], R5 ;  /* 0x0000d9051a00d986 */ /* 0x0001e2000c101116 */
[----:B------:R-:W-:-:S03]  /*e4c0*/  ISETP.LT.OR P5, PT, R34, 0xe2, !P1 ;  /* 0x000000e22200780c */ /* 0x000fc60004fa1670 */
[----:B------:R-:W-:Y:S01]  /*e4d0*/  @!P4 STG.E.U8 desc[UR22][R24.64+0xe0], R13 ;  /* 0x0000e00d1800c986 */ /* 0x000fe2000c101116 */
[----:B------:R-:W-:-:S03]  /*e4e0*/  ISETP.LT.OR P4, PT, R34, 0xe1, !P1 ;  /* 0x000000e12200780c */ /* 0x000fc60004f81670 */
[----:B------:R1:W-:Y:S01]  /*e4f0*/  @!P6 STG.E.U8 desc[UR22][R24.64+0xe1], R9 ;  /* 0x0000e1091800e986 */ /* 0x0003e2000c101116 */
[----:B------:R-:W-:Y:S02]  /*e500*/  ISETP.LT.OR P6, PT, R34, 0xe9, !P2 ;  /* 0x000000e92200780c */ /* 0x000fe400057c1670 */
[----:B------:R-:W-:Y:S02]  /*e510*/  F2FP.SATFINITE.E4M3.F32.PACK_AB_MERGE_C R11, RZ, R2, RZ ;  /* 0x00000002ff0b723e */ /* 0x000fe400048070ff */
[----:B0-----:R-:W-:-:S03]  /*e520*/  F2FP.SATFINITE.E4M3.F32.PACK_AB_MERGE_C R5, RZ, R3, RZ ;  /* 0x00000003ff05723e */ /* 0x001fc600048070ff */
[----:B------:R-:W-:Y:S01]  /*e530*/  @!P5 STG.E.U8 desc[UR22][R26.64+0xe1], R11 ;  /* 0x0000e10b1a00d986 */ /* 0x000fe2000c101116 */
[----:B------:R-:W-:-:S03]  /*e540*/  ISETP.LT.OR P5, PT, R34, 0xea, !P2 ;  /* 0x000000ea2200780c */ /* 0x000fc600057a1670 */
[----:B------:R0:W-:Y:S01]  /*e550*/  @!P4 STG.E.U8 desc[UR22][R26.64+0xe0], R7 ;  /* 0x0000e0071a00c986 */ /* 0x0001e2000c101116 */
[----:B------:R-:W-:-:S03]  /*e560*/  ISETP.LT.OR P4, PT, R34, 0xe9, !P1 ;  /* 0x000000e92200780c */ /* 0x000fc60004f81670 */
[----:B------:R0:W-:Y:S01]  /*e570*/  @!P6 STG.E.U8 desc[UR22][R24.64+0xe8], R5 ;  /* 0x0000e8051800e986 */ /* 0x0001e2000c101116 */
[----:B------:R-:W-:Y:S01]  /*e580*/  ISETP.LT.OR P6, PT, R34, 0xea, !P1 ;  /* 0x000000ea2200780c */ /* 0x000fe20004fc1670 */
[----:B------:R-:W-:Y:S01]  /*e590*/  FMUL R2, R219, UR25 ;  /* 0x00000019db027c20 */ /* 0x000fe20008400000 */
[----:B------:R-:W-:Y:S01]  /*e5a0*/  FMUL R3, R218, UR25 ;  /* 0x00000019da037c20 */ /* 0x000fe20008400000 */
[----:B-1----:R-:W-:-:S03]  /*e5b0*/  F2FP.SATFINITE.E4M3.F32.PACK_AB_MERGE_C R9, RZ, R0, RZ ;  /* 0x00000000ff09723e */ /* 0x002fc600048070ff */
[----:B------:R-:W-:Y:S02]  /*e5c0*/  F2FP.SATFINITE.E4M3.F32.PACK_AB_MERGE_C R13, RZ, R2, RZ ;  /* 0x00000002ff0d723e */ /* 0x000fe400048070ff */
[----:B0-----:R-:W-:Y:S01]  /*e5d0*/  F2FP.SATFINITE.E4M3.F32.PACK_AB_MERGE_C R7, RZ, R3, RZ ;  /* 0x00000003ff07723e */ /* 0x001fe200048070ff */
[----:B------:R0:W-:Y:S01]  /*e5e0*/  @!P5 STG.E.U8 desc[UR22][R24.64+0xe9], R9 ;  /* 0x0000e9091800d986 */ /* 0x0001e2000c101116 */
[----:B------:R-:W-:-:S03]  /*e5f0*/  ISETP.LT.OR P5, PT, R34, 0xf2, !P2 ;  /* 0x000000f22200780c */ /* 0x000fc600057a1670 */
[----:B------:R-:W-:Y:S01]  /*e600*/  @!P4 STG.E.U8 desc[UR22][R26.64+0xe8], R13 ;  /* 0x0000e80d1a00c986 */ /* 0x000fe2000c101116 */
[----:B------:R-:W-:-:S03]  /*e610*/  ISETP.LT.OR P4, PT, R34, 0xf1, !P2 ;  /* 0x000000f12200780c */ /* 0x000fc60005781670 */
[----:B------:R1:W-:Y:S01]  /*e620*/  @!P6 STG.E.U8 desc[UR22][R26.64+0xe9], R7 ;  /* 0x0000e9071a00e986 */ /* 0x0003e2000c101116 */
[----:B------:R-:W-:Y:S01]  /*e630*/  ISETP.LT.OR P6, PT, R34, 0xf1, !P1 ;  /* 0x000000f12200780c */ /* 0x000fe20004fc1670 */
[----:B------:R-:W-:Y:S01]  /*e640*/  FMUL R0, R220, UR25 ;  /* 0x00000019dc007c20 */ /* 0x000fe20008400000 */
[----:B------:R-:W-:Y:S01]  /*e650*/  FMUL R2, R221, UR25 ;  /* 0x00000019dd027c20 */ /* 0x000fe20008400000 */
[----:B------:R-:W-:-:S03]  /*e660*/  FMUL R3, R223, UR25 ;  /* 0x00000019df037c20 */ /* 0x000fc60008400000 */
[----:B------:R-:W-:Y:S02]  /*e670*/  F2FP.SATFINITE.E4M3.F32.PACK_AB_MERGE_C R5, RZ, R0, RZ ;  /* 0x00000000ff05723e */ /* 0x000fe400048070ff */
[----:B------:R-:W-:Y:S02]  /*e680*/  F2FP.SATFINITE.E4M3.F32.PACK_AB_MERGE_C R11, RZ, R2, RZ ;  /* 0x00000002ff0b723e */ /* 0x000fe400048070ff */
[----:B0-----:R-:W-:Y:S01]  /*e690*/  F2FP.SATFINITE.E4M3.F32.PACK_AB_MERGE_C R9, RZ, R3, RZ ;  /* 0x00000003ff09723e */ /* 0x001fe200048070ff */
[----:B------:R-:W-:Y:S01]  /*e6a0*/  @!P4 STG.E.U8 desc[UR22][R24.64+0xf0], R5 ;  /* 0x0000f0051800c986 */ /* 0x000fe2000c101116 */
[----:B------:R-:W-:-:S03]  /*e6b0*/  ISETP.LT.OR P4, PT, R34, 0xf2, !P1 ;  /* 0x000000f22200780c */ /* 0x000fc60004f81670 */
[----:B------:R0:W-:Y:S01]  /*e6c0*/  @!P5 STG.E.U8 desc[UR22][R24.64+0xf1], R11 ;  /* 0x0000f10b1800d986 */ /* 0x0001e2000c101116 */
[C---:B------:R-:W-:Y:S02]  /*e6d0*/  ISETP.LT.OR P5, PT, R34.reuse, 0xf9, !P2 ;  /* 0x000000f92200780c */ /* 0x040fe400057a1670 */
[C---:B------:R-:W-:Y:S01]  /*e6e0*/  ISETP.LT.OR P2, PT, R34.reuse, 0xfa, !P2 ;  /* 0x000000fa2200780c */ /* 0x040fe20005741670 */
[----:B------:R0:W-:Y:S01]  /*e6f0*/  @!P6 STG.E.U8 desc[UR22][R26.64+0xf0], R9 ;  /* 0x0000f0091a00e986 */ /* 0x0001e2000c101116 */
[C---:B------:R-:W-:Y:S02]  /*e700*/  ISETP.LT.OR P6, PT, R34.reuse, 0xf9, !P1 ;  /* 0x000000f92200780c */ /* 0x040fe40004fc1670 */
[----:B------:R-:W-:Y:S01]  /*e710*/  ISETP.LT.OR P1, PT, R34, 0xfa, !P1 ;  /* 0x000000fa2200780c */ /* 0x000fe20004f21670 */
[----:B---3--:R-:W-:Y:S01]  /*e720*/  FMUL R0, R222, UR25 ;  /* 0x00000019de007c20 */ /* 0x008fe20008400000 */
[----:B----4-:R-:W-:-:S04]  /*e730*/  FMUL R2, R225, UR25 ;  /* 0x00000019e1027c20 */ /* 0x010fc80008400000 */
[----:B-1----:R-:W-:Y:S01]  /*e740*/  F2FP.SATFINITE.E4M3.F32.PACK_AB_MERGE_C R7, RZ, R0, RZ ;  /* 0x00000000ff07723e */ /* 0x002fe200048070ff */
[----:B--2---:R-:W-:Y:S01]  /*e750*/  FMUL R3, R224, UR25 ;  /* 0x00000019e0037c20 */ /* 0x004fe20008400000 */
[----:B------:R-:W-:Y:S01]  /*e760*/  FMUL R4, R226, UR25 ;  /* 0x00000019e2047c20 */ /* 0x000fe20008400000 */
[----:B0-----:R-:W-:-:S03]  /*e770*/  F2FP.SATFINITE.E4M3.F32.PACK_AB_MERGE_C R11, RZ, R2, RZ ;  /* 0x00000002ff0b723e */ /* 0x001fc600048070ff */
[----:B------:R-:W-:Y:S01]  /*e780*/  F2FP.SATFINITE.E4M3.F32.PACK_AB_MERGE_C R3, RZ, R3, RZ ;  /* 0x00000003ff03723e */ /* 0x000fe200048070ff */
[----:B------:R-:W-:Y:S01]  /*e790*/  FMUL R5, R227, UR25 ;  /* 0x00000019e3057c20 */ /* 0x000fe20008400000 */
[----:B------:R-:W-:Y:S01]  /*e7a0*/  F2FP.SATFINITE.E4M3.F32.PACK_AB_MERGE_C R9, RZ, R4, RZ ;  /* 0x00000004ff09723e */ /* 0x000fe200048070ff */
[----:B------:R0:W-:Y:S03]  /*e7b0*/  @!P4 STG.E.U8 desc[UR22][R26.64+0xf1], R7 ;  /* 0x0000f1071a00c986 */ /* 0x0001e6000c101116 */
[----:B------:R-:W-:Y:S01]  /*e7c0*/  F2FP.SATFINITE.E4M3.F32.PACK_AB_MERGE_C R5, RZ, R5, RZ ;  /* 0x00000005ff05723e */ /* 0x000fe200048070ff */
[----:B------:R0:W-:Y:S04]  /*e7d0*/  @!P5 STG.E.U8 desc[UR22][R24.64+0xf8], R11 ;  /* 0x0000f80b1800d986 */ /* 0x0001e8000c101116 */
[----:B------:R0:W-:Y:S04]  /*e7e0*/  @!P2 STG.E.U8 desc[UR22][R24.64+0xf9], R3 ;  /* 0x0000f9031800a986 */ /* 0x0001e8000c101116 */
[----:B------:R0:W-:Y:S04]  /*e7f0*/  @!P6 STG.E.U8 desc[UR22][R26.64+0xf8], R9 ;  /* 0x0000f8091a00e986 */ /* 0x0001e8000c101116 */
[----:B------:R0:W-:Y:S02]  /*e800*/  @!P1 STG.E.U8 desc[UR22][R26.64+0xf9], R5 ;  /* 0x0000f9051a009986 */ /* 0x0001e4000c101116 */
.L_x_297:
[----:B------:R-:W-:Y:S05]  /*e810*/  BSYNC B0 ;  /* 0x0000000000007941 */ /* 0x000fea0003800000 */
.L_x_39:
[----:B------:R-:W2:Y:S01]  /*e820*/  LDL.LU R22, [R1+0x80] ;  /* 0x0000800001167983 */ /* 0x000ea20000300800 */
[----:B0-----:R-:W-:Y:S01]  /*e830*/  IMAD.U32 R3, RZ, RZ, UR18 ;  /* 0x00000012ff037e24 */ /* 0x001fe2000f8e00ff */
[----:B------:R-:W-:Y:S02]  /*e840*/  ULDC.64 UR6, c[0x0][0x650] ;  /* 0x0001940000067ab9 */ /* 0x000fe40000000a00 */
[----:B------:R-:W3:Y:S01]  /*e850*/  LDL.LU R19, [R1+0x84] ;  /* 0x0000840001137983 */ /* 0x000ee20000300800 */
[----:B-----5:R-:W-:Y:S01]  /*e860*/  IMAD.U32 R0, RZ, RZ, UR20 ;  /* 0x00000014ff007e24 */ /* 0x020fe2000f8e00ff */
[----:B------:R0:W-:Y:S01]  /*e870*/  SYNCS.ARRIVE.TRANS64.A1T0 RZ, [R3+UR29], RZ ;  /* 0x000000ff03ff79a7 */ /* 0x0001e2000810001d */
[----:B------:R-:W-:Y:S02]  /*e880*/  IMAD.U32 R2, RZ, RZ, UR20 ;  /* 0x00000014ff027e24 */ /* 0x000fe4000f8e00ff */
[----:B------:R-:W-:Y:S02]  /*e890*/  IMAD.MOV.U32 R4, RZ, RZ, -0x1 ;  /* 0xffffffffff047424 */ /* 0x000fe400078e00ff */
[----:B0-----:R-:W-:Y:S01]  /*e8a0*/  IMAD.U32 R3, RZ, RZ, UR15 ;  /* 0x0000000fff037e24 */ /* 0x001fe2000f8e00ff */
[----:B---3--:R-:W-:-:S02]  /*e8b0*/  LEA R19, P1, R0, R19, 0x1 ;  /* 0x0000001300137211 */ /* 0x008fc400078208ff */
[----:B------:R-:W-:Y:S02]  /*e8c0*/  PRMT R0, RZ, 0x7610, R0 ;  /* 0x00007610ff007816 */ /* 0x000fe40000000000 */
[----:B--2---:R-:W-:Y:S01]  /*e8d0*/  LEA.HI.X R22, R2, R22, R3, 0x1, P1 ;  /* 0x0000001602167211 */ /* 0x004fe200008f0c03 */
[----:B------:R-:W-:Y:S01]  /*e8e0*/  IMAD.MOV.U32 R2, RZ, RZ, -0x1 ;  /* 0xffffffffff027424 */ /* 0x000fe200078e00ff */
[----:B------:R0:W-:Y:S01]  /*e8f0*/  STL [R1+0x84], R19 ;  /* 0x0000841301007387 */ /* 0x0001e20000100800 */
[----:B------:R-:W-:Y:S01]  /*e900*/  IMAD.MOV.U32 R3, RZ, RZ, -0x1 ;  /* 0xffffffffff037424 */ /* 0x000fe200078e00ff */
[----:B------:R-:W-:Y:S02]  /*e910*/  ISETP.GE.U32.AND P1, PT, R19, UR6, PT ;  /* 0x0000000613007c0c */ /* 0x000fe4000bf26070 */
[----:B------:R0:W-:Y:S02]  /*e920*/  STL [R1+0x80], R22 ;  /* 0x0000801601007387 */ /* 0x0001e40000100800 */
[----:B------:R-:W-:-:S02]  /*e930*/  ISETP.GE.U32.AND.EX P1, PT, R22, UR7, PT, P1 ;  /* 0x0000000716007c0c */ /* 0x000fc4000bf26110 */
[----:B------:R0:W-:Y:S04]  /*e940*/  STL [R1+0x88], R4 ;  /* 0x0000880401007387 */ /* 0x0001e80000100800 */
[----:B------:R0:W-:Y:S04]  /*e950*/  STL [R1+0x78], R2 ;  /* 0x0000780201007387 */ /* 0x0001e80000100800 */
[----:B------:R0:W-:Y:S03]  /*e960*/  STL [R1+0x8c], R3 ;  /* 0x00008c0301007387 */ /* 0x0001e60000100800 */
[----:B------:R-:W-:Y:S05]  /*e970*/  @P1 BRA `(.L_x_298) ;  /* 0x0000000400741947 */ /* 0x000fea0003800000 */
[----:B------:R-:W2:Y:S01]  /*e980*/  S2R R14, SR_CTAID.X ;  /* 0x00000000000e7919 */ /* 0x000ea20000002500 */
[----:B------:R-:W3:Y:S01]  /*e990*/  LDC.64 R8, c[0x0][0x628] ;  /* 0x00018a00ff087b82 */ /* 0x000ee20000000a00 */
[----:B------:R-:W-:Y:S01]  /*e9a0*/  ULDC UR6, c[0x0][0x150] ;  /* 0x0000540000067ab9 */ /* 0x000fe20000000800 */
[----:B------:R-:W-:Y:S01]  /*e9b0*/  IMAD.MOV.U32 R6, RZ, RZ, R19 ;  /* 0x000000ffff067224 */ /* 0x000fe200078e0013 */
[----:B------:R-:W0:Y:S01]  /*e9c0*/  S2R R16, SR_CTAID.Y ;  /* 0x0000000000107919 */ /* 0x000e220000002600 */
[----:B------:R-:W-:-:S04]  /*e9d0*/  IMAD.MOV.U32 R7, RZ, RZ, R22 ;  /* 0x000000ffff077224 */ /* 0x000fc800078e0016 */
[----:B------:R-:W0:Y:S08]  /*e9e0*/  LDC R17, c[0x0][0x144] ;  /* 0x00005100ff117b82 */ /* 0x000e300000000800 */
[----:B------:R-:W0:Y:S08]  /*e9f0*/  LDC R10, c[0x0][0x630] ;  /* 0x00018c00ff0a7b82 */ /* 0x000e300000000800 */
[----:B------:R-:W0:Y:S01]  /*ea00*/  LDC.64 R12, c[0x0][0x620] ;  /* 0x00018800ff0c7b82 */ /* 0x000e220000000a00 */
[----:B---3--:R-:W-:-:S04]  /*ea10*/  ISETP.NE.U32.AND P1, PT, R8, RZ, PT ;  /* 0x000000ff0800720c */ /* 0x008fc80003f25070 */
[----:B------:R-:W-:Y:S02]  /*ea20*/  ISETP.NE.AND.EX P1, PT, R9, RZ, PT, P1 ;  /* 0x000000ff0900720c */ /* 0x000fe40003f25310 */
[----:B--2---:R-:W-:-:S05]  /*ea30*/  I2FP.F32.U32 R0, R14 ;  /* 0x0000000e00007245 */ /* 0x004fca0000201000 */
[----:B------:R-:W-:-:S04]  /*ea40*/  FMUL R0, R0, UR6 ;  /* 0x0000000600007c20 */ /* 0x000fc80008400000 */
[----:B------:R2:W3:Y:S02]  /*ea50*/  F2I.U32.TRUNC.NTZ R15, R0 ;  /* 0x00000000000f7305 */ /* 0x0004e4000020f000 */
[----:B------:R-:W-:Y:S05]  /*ea60*/  @!P1 BRA `(.L_x_299) ;  /* 0x0000000000289947 */ /* 0x000fea0003800000 */
[----:B--2---:R-:W2:Y:S02]  /*ea70*/  LDC R0, c[0x0][0x634] ;  /* 0x00018d00ff007b82 */ /* 0x004ea40000000800 */
[----:B--2---:R-:W-:-:S05]  /*ea80*/  IADD3 R7, P1, R19, R0, RZ ;  /* 0x0000000013077210 */ /* 0x004fca0007f3e0ff */
[----:B------:R-:W-:-:S04]  /*ea90*/  IMAD.X R11, RZ, RZ, R22, P1 ;  /* 0x000000ffff0b7224 */ /* 0x000fc800008e0616 */
[----:B0-----:R-:W-:-:S04]  /*eaa0*/  IMAD.WIDE.U32 R2, R11, R8, RZ ;  /* 0x000000080b027225 */ /* 0x001fc800078e00ff */
[----:B------:R-:W-:-:S04]  /*eab0*/  IMAD.WIDE.U32 R4, P1, R7, R9, R2 ;  /* 0x0000000907047225 */ /* 0x000fc80007820002 */
[----:B------:R-:W-:-:S04]  /*eac0*/  IMAD.WIDE.U32 R2, R7, R8, RZ ;  /* 0x0000000807027225 */ /* 0x000fc800078e00ff */
[----:B------:R-:W-:Y:S01]  /*ead0*/  IMAD.X R7, RZ, RZ, RZ, P1 ;  /* 0x000000ffff077224 */ /* 0x000fe200008e06ff */
[----:B------:R-:W-:Y:S01]  /*eae0*/  IADD3 RZ, P1, R3, R4, RZ ;  /* 0x0000000403ff7210 */ /* 0x000fe20007f3e0ff */
[----:B------:R-:W-:-:S04]  /*eaf0*/  IMAD.MOV.U32 R6, RZ, RZ, R5 ;  /* 0x000000ffff067224 */ /* 0x000fc800078e0005 */
[----:B------:R-:W-:-:S08]  /*eb00*/  IMAD.WIDE.U32.X R6, R11, R9, R6, P1 ;  /* 0x000000090b067225 */ /* 0x000fd000008e0406 */
.L_x_299:
[-CC-:B0-----:R-:W-:Y:S01]  /*eb10*/  SHF.R.U64 R11, R6, R10.reuse, R7.reuse ;  /* 0x0000000a060b7219 */ /* 0x181fe20000001207 */
[----:B------:R-:W0:Y:S01]  /*eb20*/  LDC.64 R20, c[0x0][0x640] ;  /* 0x00019000ff147b82 */ /* 0x000e220000000a00 */
[----:B--2---:R-:W-:Y:S01]  /*eb30*/  SHF.R.U32.HI R0, RZ, R10, R7 ;  /* 0x0000000aff007219 */ /* 0x004fe20000011607 */
[----:B------:R-:W-:Y:S01]  /*eb40*/  IMAD.MOV.U32 R2, RZ, RZ, R19 ;  /* 0x000000ffff027224 */ /* 0x000fe200078e0013 */
[----:B------:R-:W-:Y:S01]  /*eb50*/  IADD3 R5, P1, RZ, -R11, RZ ;  /* 0x8000000bff057210 */ /* 0x000fe20007f3e0ff */
[----:B---3--:R-:W-:Y:S01]  /*eb60*/  IMAD.MOV R15, RZ, RZ, -R15 ;  /* 0x000000ffff0f7224 */ /* 0x008fe200078e0a0f */
[----:B------:R-:W-:Y:S01]  /*eb70*/  ULDC UR6, c[0x0][0x154] ;  /* 0x0000550000067ab9 */ /* 0x000fe20000000800 */
[----:B------:R-:W-:Y:S02]  /*eb80*/  IMAD.MOV.U32 R7, RZ, RZ, 0x1 ;  /* 0x00000001ff077424 */ /* 0x000fe400078e00ff */
[----:B------:R-:W2:Y:S01]  /*eb90*/  LDC R4, c[0x0][0x618] ;  /* 0x00018600ff047b82 */ /* 0x000ea20000000800 */
[----:B------:R-:W-:-:S02]  /*eba0*/  IMAD.X R3, RZ, RZ, ~R0, P1 ;  /* 0x000000ffff037224 */ /* 0x000fc400008e0e00 */
[----:B------:R-:W-:Y:S02]  /*ebb0*/  IMAD R17, R17, R15, R14 ;  /* 0x0000000f11117224 */ /* 0x000fe400078e020e */
[-C--:B------:R-:W-:Y:S02]  /*ebc0*/  IMAD R0, R3, R12.reuse, RZ ;  /* 0x0000000c03007224 */ /* 0x080fe400078e02ff */
[----:B------:R-:W-:Y:S01]  /*ebd0*/  IMAD.MOV.U32 R3, RZ, RZ, R22 ;  /* 0x000000ffff037224 */ /* 0x000fe200078e0016 */
[----:B------:R-:W3:Y:S01]  /*ebe0*/  LDC R6, c[0x0][0x608] ;  /* 0x00018200ff067b82 */ /* 0x000ee20000000800 */
[----:B------:R-:W-:-:S04]  /*ebf0*/  IMAD.WIDE.U32 R2, R5, R12, R2 ;  /* 0x0000000c05027225 */ /* 0x000fc800078e0002 */
[----:B------:R-:W-:-:S03]  /*ec00*/  IMAD R5, R5, R13, R0 ;  /* 0x0000000d05057224 */ /* 0x000fc600078e0200 */
[----:B------:R-:W5:Y:S01]  /*ec10*/  LDC R18, c[0x0][0x658] ;  /* 0x00019600ff127b82 */ /* 0x000f620000000800 */
[----:B------:R-:W-:Y:S01]  /*ec20*/  I2FP.F32.U32 R0, R16 ;  /* 0x0000001000007245 */ /* 0x000fe20000201000 */
[----:B------:R-:W-:Y:S01]  /*ec30*/  IMAD.IADD R3, R3, 0x1, R5 ;  /* 0x0000000103037824 */ /* 0x000fe200078e0205 */
[----:B0-----:R-:W-:Y:S01]  /*ec40*/  ISETP.NE.U32.AND P1, PT, R20, RZ, PT ;  /* 0x000000ff1400720c */ /* 0x001fe20003f25070 */
[----:B------:R-:W-:Y:S02]  /*ec50*/  IMAD.MOV.U32 R5, RZ, RZ, -0x1 ;  /* 0xffffffffff057424 */ /* 0x000fe400078e00ff */
[----:B------:R-:W-:Y:S02]  /*ec60*/  FMUL R0, R0, UR6 ;  /* 0x0000000600007c20 */ /* 0x000fe40008400000 */
[----:B------:R-:W0:Y:S01]  /*ec70*/  LDC R15, c[0x0][0x148] ;  /* 0x00005200ff0f7b82 */ /* 0x000e220000000800 */
[----:B--2---:R-:W-:Y:S01]  /*ec80*/  SHF.R.U64 R10, R2, R4, R3 ;  /* 0x00000004020a7219 */ /* 0x004fe20000001203 */
[----:B------:R2:W0:Y:S01]  /*ec90*/  F2I.U32.TRUNC.NTZ R13, R0 ;  /* 0x00000000000d7305 */ /* 0x000422000020f000 */
[----:B------:R-:W-:-:S02]  /*eca0*/  ISETP.NE.AND.EX P1, PT, R21, RZ, PT, P1 ;  /* 0x000000ff1500720c */ /* 0x000fc40003f25310 */
[----:B------:R-:W-:-:S03]  /*ecb0*/  SHF.R.U32.HI R3, RZ, R4, R3 ;  /* 0x00000004ff037219 */ /* 0x000fc60000011603 */
[----:B------:R-:W0:Y:S01]  /*ecc0*/  LDC R14, c[0x0][0x600] ;  /* 0x00018000ff0e7b82 */ /* 0x000e220000000800 */
[-CC-:B---3--:R-:W-:Y:S02]  /*ecd0*/  SHF.R.U64 R8, R10, R6.reuse, R3.reuse ;  /* 0x000000060a087219 */ /* 0x188fe40000001203 */
[----:B------:R-:W-:-:S05]  /*ece0*/  SHF.R.U32.HI R3, RZ, R6, R3 ;  /* 0x00000006ff037219 */ /* 0x000fca0000011603 */
[----:B------:R-:W3:Y:S01]  /*ecf0*/  LDC R22, c[0x0][0x648] ;  /* 0x00019200ff167b82 */ /* 0x000ee20000000800 */
[-CC-:B-----5:R-:W-:Y:S02]  /*ed00*/  SHF.R.U64 R12, R8, R18.reuse, R3.reuse ;  /* 0x00000012080c7219 */ /* 0x1a0fe40000001203 */
[-C--:B------:R-:W-:Y:S02]  /*ed10*/  SHF.L.U32 R5, R5, R18.reuse, RZ ;  /* 0x0000001205057219 */ /* 0x080fe400000006ff */
[-C--:B------:R-:W-:Y:S01]  /*ed20*/  SHF.R.U32.HI R3, RZ, R18.reuse, R3 ;  /* 0x00000012ff037219 */ /* 0x080fe20000011603 */
[----:B------:R-:W-:Y:S01]  /*ed30*/  IMAD.MOV.U32 R2, RZ, RZ, R12 ;  /* 0x000000ffff027224 */ /* 0x000fe200078e000c */
[----:B------:R-:W-:Y:S01]  /*ed40*/  SHF.L.U32 R18, R7, R18, RZ ;  /* 0x0000001207127219 */ /* 0x000fe200000006ff */
[----:B------:R-:W0:Y:S01]  /*ed50*/  LDC R23, c[0x0][0x638] ;  /* 0x00018e00ff177b82 */ /* 0x000e220000000800 */
[----:B------:R-:W-:-:S07]  /*ed60*/  LOP3.LUT R19, RZ, R5, RZ, 0x33, !PT ;  /* 0x00000005ff137212 */ /* 0x000fce00078e33ff */
[----:B------:R-:W0:Y:S01]  /*ed70*/  LDC R24, c[0x0][0x610] ;  /* 0x00018400ff187b82 */ /* 0x000e220000000800 */
[----:B--2---:R-:W-:Y:S05]  /*ed80*/  @!P1 BRA `(.L_x_300) ;  /* 0x0000000000289947 */ /* 0x004fea0003800000 */
[----:B------:R-:W2:Y:S02]  /*ed90*/  LDC R7, c[0x0][0x64c] ;  /* 0x00019300ff077b82 */ /* 0x000ea40000000800 */
[----:B--2---:R-:W-:-:S05]  /*eda0*/  IADD3 R7, P1, R12, R7, RZ ;  /* 0x000000070c077210 */ /* 0x004fca0007f3e0ff */
        /* <DEDUP_REMOVED lines=8> */
.L_x_300:
[----:B---3--:R-:W-:Y:S01]  /*ee30*/  SHF.R.U64 R0, R2, R22, R3 ;  /* 0x0000001602007219 */ /* 0x008fe20000001203 */
[----:B0-----:R-:W-:Y:S01]  /*ee40*/  VIADD R7, R14, 0xffffffff ;  /* 0xffffffff0e077836 */ /* 0x001fe20000000000 */
[----:B------:R-:W-:Y:S01]  /*ee50*/  LOP3.LUT R5, R8, R19, RZ, 0xc0, !PT ;  /* 0x0000001308057212 */ /* 0x000fe200078ec0ff */
[----:B------:R-:W-:Y:S02]  /*ee60*/  IMAD.MOV R13, RZ, RZ, -R13 ;  /* 0x000000ffff0d7224 */ /* 0x000fe400078e0a0d */
[----:B------:R-:W-:Y:S02]  /*ee70*/  IMAD.MOV R3, RZ, RZ, -R0 ;  /* 0x000000ffff037224 */ /* 0x000fe400078e0a00 */
[----:B------:R-:W-:Y:S01]  /*ee80*/  IMAD R2, R18, R0, R5 ;  /* 0x0000000012027224 */ /* 0x000fe200078e0205 */
[----:B------:R-:W-:Y:S01]  /*ee90*/  LOP3.LUT R5, R10, R7, RZ, 0xc0, !PT ;  /* 0x000000070a057212 */ /* 0x000fe200078ec0ff */
[----:B------:R-:W-:Y:S02]  /*eea0*/  @P3 IMAD R17, R15, R13, R16 ;  /* 0x0000000d0f113224 */ /* 0x000fe400078e0210 */
[----:B------:R-:W-:-:S02]  /*eeb0*/  IMAD R0, R3, R23, R12 ;  /* 0x0000001703007224 */ /* 0x000fc400078e020c */
[----:B------:R-:W-:Y:S02]  /*eec0*/  IMAD.MOV.U32 R4, RZ, RZ, 0x1 ;  /* 0x00000001ff047424 */ /* 0x000fe400078e00ff */
[----:B------:R-:W-:Y:S02]  /*eed0*/  IMAD R2, R2, R24, R17 ;  /* 0x0000001802027224 */ /* 0x000fe400078e0211 */
[----:B------:R-:W-:Y:S01]  /*eee0*/  IMAD R3, R0, R14, R5 ;  /* 0x0000000e00037224 */ /* 0x000fe200078e0205 */
[----:B------:R-:W-:-:S04]  /*eef0*/  PRMT R0, R4, 0x7610, R0 ;  /* 0x0000761004007816 */ /* 0x000fc80000000000 */
[----:B------:R-:W-:Y:S02]  /*ef00*/  SEL R4, R3, R2, !P3 ;  /* 0x0000000203047207 */ /* 0x000fe40005800000 */
[----:B------:R-:W-:-:S03]  /*ef10*/  SEL R2, R2, R3, !P3 ;  /* 0x0000000302027207 */ /* 0x000fc60005800000 */
[----:B------:R2:W-:Y:S04]  /*ef20*/  STL [R1+0x8c], R4 ;  /* 0x00008c0401007387 */ /* 0x0005e80000100800 */
[----:B------:R2:W-:Y:S04]  /*ef30*/  STL [R1+0x78], R11 ;  /* 0x0000780b01007387 */ /* 0x0005e80000100800 */
[----:B------:R2:W-:Y:S02]  /*ef40*/  STL [R1+0x88], R2 ;  /* 0x0000880201007387 */ /* 0x0005e40000100800 */
.L_x_298:
[----:B------:R-:W-:Y:S01]  /*ef50*/  LOP3.LUT P1, RZ, R0, 0xff, RZ, 0xc0, !PT ;  /* 0x000000ff00ff7812 */ /* 0x000fe2000782c0ff */
[----:B------:R-:W-:-:S12]  /*ef60*/  ULOP3.LUT UR30, UR30, 0x1, URZ, 0x3c, !UPT ;  /* 0x000000011e1e7892 */ /* 0x000fd8000f8e3c3f */
[----:B------:R-:W-:Y:S05]  /*ef70*/  @P1 BRA `(.L_x_301) ;  /* 0xffffff2400f01947 */ /* 0x000fea000383ffff */
[----:B------:R-:W-:Y:S05]  /*ef80*/  EXIT ;  /* 0x000000000000794d */ /* 0x000fea0003800000 */
.L_x_17:
[----:B------:R-:W-:-:S08]  /*ef90*/  ISETP.NE.AND P0, PT, RZ, UR6, PT ;  /* 0x00000006ff007c0c */ /* 0x000fd0000bf05270 */
[----:B0123--:R-:W0:-:S00]  /*efa0*/  USETMAXREG.DEALLOC.CTAPOOL 0x28 ;  /* 0x00000028000079c8 */ /* 0x00fe0000080e0500 */
[----:B------:R-:W-:Y:S05]  /*efb0*/  @P0 EXIT ;  /* 0x000000000000094d */ /* 0x000fea0003800000 */
[----:B0-----:R-:W-:Y:S01]  /*efc0*/  LOP3.LUT P0, RZ, R0, 0xff, RZ, 0xc0, !PT ;  /* 0x000000ff00ff7812 */ /* 0x001fe2000780c0ff */
[----:B------:R-:W-:Y:S02]  /*efd0*/  IMAD.MOV.U32 R0, RZ, RZ, 0x1 ;  /* 0x00000001ff007424 */ /* 0x000fe400078e00ff */
[----:B------:R-:W-:-:S10]  /*efe0*/  IMAD.MOV.U32 R9, RZ, RZ, RZ ;  /* 0x000000ffff097224 */ /* 0x000fd400078e00ff */
[----:B------:R-:W-:Y:S05]  /*eff0*/  @!P0 BRA `(.L_x_302) ;  /* 0x0000000c00608947 */ /* 0x000fea0003800000 */
[----:B------:R-:W0:Y:S01]  /*f000*/  S2UR UR8, SR_CgaCtaId ;  /* 0x00000000000879c3 */ /* 0x000e220000008800 */
[----:B------:R-:W-:Y:S01]  /*f010*/  LOP3.LUT P0, RZ, R2, 0x1f, RZ, 0xc0, !PT ;  /* 0x0000001f02ff7812 */ /* 0x000fe2000780c0ff */
[----:B------:R-:W-:Y:S01]  /*f020*/  ULDC UR5, c[0x0][0x658] ;  /* 0x0001960000057ab9 */ /* 0x000fe20000000800 */
[----:B------:R-:W-:Y:S01]  /*f030*/  UMOV UR6, 0xffffffff ;  /* 0xffffffff00067882 */ /* 0x000fe20000000000 */
[----:B------:R-:W-:Y:S01]  /*f040*/  BSSY B0, `(.L_x_302) ;  /* 0x00000d3000007945 */ /* 0x000fe20003800000 */
[----:B------:R-:W-:Y:S01]  /*f050*/  USHF.L.U32 UR6, UR6, UR5, URZ ;  /* 0x0000000506067299 */ /* 0x000fe2000800063f */
[C---:B------:R-:W-:Y:S01]  /*f060*/  ISETP.NE.AND P2, PT, R3.reuse, RZ, PT ;  /* 0x000000ff0300720c */ /* 0x040fe20003f45270 */
[----:B------:R-:W-:Y:S01]  /*f070*/  IMAD.MOV.U32 R10, RZ, RZ, 0x1 ;  /* 0x00000001ff0a7424 */ /* 0x000fe200078e00ff */
[----:B------:R-:W-:Y:S01]  /*f080*/  ISETP.NE.OR P0, PT, R3, RZ, !P0 ;  /* 0x000000ff0300720c */ /* 0x000fe20004705670 */
[----:B------:R-:W-:Y:S01]  /*f090*/  IMAD.MOV.U32 R0, RZ, RZ, 0x1 ;  /* 0x00000001ff007424 */ /* 0x000fe200078e00ff */
[----:B------:R-:W-:Y:S01]  /*f0a0*/  ULDC UR4, c[0x0][0x600] ;  /* 0x0001800000047ab9 */ /* 0x000fe20000000800 */
[----:B------:R-:W-:Y:S01]  /*f0b0*/  IMAD.MOV.U32 R9, RZ, RZ, RZ ;  /* 0x000000ffff097224 */ /* 0x000fe200078e00ff */
[----:B------:R-:W-:Y:S01]  /*f0c0*/  UMOV UR7, 0x1 ;  /* 0x0000000100077882 */ /* 0x000fe20000000000 */
[----:B------:R-:W-:-:S02]  /*f0d0*/  UIADD3 UR28, UR14, 0x1, URZ ;  /* 0x000000010e1c7890 */ /* 0x000fc4000fffe03f */
[----:B------:R-:W-:Y:S02]  /*f0e0*/  ULOP3.LUT UR25, UR13, 0x2, URZ, 0xfc, !UPT ;  /* 0x000000020d197892 */ /* 0x000fe4000f8efc3f */
[----:B------:R-:W-:Y:S02]  /*f0f0*/  UIADD3 UR4, UR4, -0x1, URZ ;  /* 0xffffffff04047890 */ /* 0x000fe4000fffe03f */
[----:B------:R-:W-:Y:S02]  /*f100*/  USHF.L.U32 UR22, UR7, UR5, URZ ;  /* 0x0000000507167299 */ /* 0x000fe4000800063f */
[----:B------:R-:W-:Y:S01]  /*f110*/  ULOP3.LUT UR19, URZ, UR6, URZ, 0x33, !UPT ;  /* 0x000000063f137292 */ /* 0x000fe2000f8e333f */
[----:B------:R-:W-:Y:S01]  /*f120*/  ULDC.64 UR26, c[0x0][0x198] ;  /* 0x00006600001a7ab9 */ /* 0x000fe20000000a00 */
[----:B0-----:R-:W-:-:S10]  /*f130*/  IMAD.U32 R8, RZ, RZ, UR8 ;  /* 0x00000008ff087e24 */ /* 0x001fd4000f8e00ff */
.L_x_314:
[----:B------:R-:W-:-:S03]  /*f140*/  UMOV UR5, 0xffffffff ;  /* 0xffffffff00057882 */ /* 0x000fc60000000000 */
[----:B01----:R-:W-:Y:S05]  /*f150*/  BRA.DIV UR5, `(.L_x_303) ;  /* 0x0000001205587947 */ /* 0x003fea000b800000 */
[----:B------:R-:W-:-:S13]  /*f160*/  ELECT P1, URZ, PT ;  /* 0x00000000003f782f */ /* 0x000fda0003820000 */
.L_x_328:
[----:B------:R-:W0:Y:S01]  /*f170*/  LDC R2, c[0x0][0x28c] ;  /* 0x0000a300ff027b82 */ /* 0x000e220000000800 */
[----:B------:R-:W-:Y:S01]  /*f180*/  BSSY B1, `(.L_x_304) ;  /* 0x000003f000017945 */ /* 0x000fe20003800000 */
[----:B0-----:R-:W-:-:S13]  /*f190*/  ISETP.LT.OR P1, PT, R2, 0x1, !P1 ;  /* 0x000000010200780c */ /* 0x001fda0004f21670 */
[----:B------:R-:W-:Y:S05]  /*f1a0*/  @P1 BRA `(.L_x_305) ;  /* 0x0000000000f01947 */ /* 0x000fea0003800000 */
[----:B------:R-:W2:Y:S04]  /*f1b0*/  LDL.LU R4, [R1+0x88] ;  /* 0x0000880001047983 */ /* 0x000ea80000300800 */
[----:B------:R-:W3:Y:S01]  /*f1c0*/  LDL.LU R3, [R1+0x8c] ;  /* 0x00008c0001037983 */ /* 0x000ee20000300800 */
[----:B------:R-:W-:Y:S02]  /*f1d0*/  IMAD.MOV.U32 R13, RZ, RZ, RZ ;  /* 0x000000ffff0d7224 */ /* 0x000fe400078e00ff */
[----:B------:R-:W-:Y:S02]  /*f1e0*/  IMAD.U32 R14, RZ, RZ, UR28 ;  /* 0x0000001cff0e7e24 */ /* 0x000fe4000f8e00ff */
[----:B------:R-:W-:Y:S02]  /*f1f0*/  IMAD.MOV.U32 R2, RZ, RZ, R0 ;  /* 0x000000ffff027224 */ /* 0x000fe400078e0000 */
[----:B--2---:R-:W-:-:S02]  /*f200*/  IMAD R8, R4, 0x2, R8 ;  /* 0x0000000204087824 */ /* 0x004fc400078e0208 */
[----:B---3--:R-:W-:Y:S02]  /*f210*/  IMAD.SHL.U32 R7, R3, 0x100, RZ ;  /* 0x0000010003077824 */ /* 0x008fe400078e00ff */
[----:B------:R-:W-:Y:S02]  /*f220*/  IMAD.MOV.U32 R3, RZ, RZ, R9 ;  /* 0x000000ffff037224 */ /* 0x000fe400078e0009 */
[----:B------:R-:W-:-:S07]  /*f230*/  IMAD.SHL.U32 R6, R8, 0x20, RZ ;  /* 0x0000002008067824 */ /* 0x000fce00078e00ff */
.L_x_309:
[----:B------:R-:W0:Y:S01]  /*f240*/  S2UR UR5, SR_CgaCtaId ;  /* 0x00000000000579c3 */ /* 0x000e220000008800 */
[----:B------:R-:W-:Y:S02]  /*f250*/  MOV R5, 0x400 ;  /* 0x0000040000057802 */ /* 0x000fe40000000f00 */
[----:B------:R-:W-:Y:S01]  /*f260*/  SHF.L.U32 R4, R2, 0x1f, RZ ;  /* 0x0000001f02047819 */ /* 0x000fe200000006ff */
[----:B0-----:R-:W-:-:S05]  /*f270*/  IMAD.U32 R8, RZ, RZ, UR5 ;  /* 0x00000005ff087e24 */ /* 0x001fca000f8e00ff */
[----:B------:R-:W-:Y:S02]  /*f280*/  LEA R12, R8, R5, 0x18 ;  /* 0x00000005080c7211 */ /* 0x000fe400078ec0ff */
[----:B------:R-:W0:Y:S03]  /*f290*/  @!P2 LDC R5, c[0x0][0x500] ;  /* 0x00014000ff05ab82 */ /* 0x000e260000000800 */
[----:B------:R-:W-:-:S04]  /*f2a0*/  IMAD R11, R3, 0x8, R12 ;  /* 0x00000008030b7824 */ /* 0x000fc800078e020c */
[----:B------:R-:W1:Y:S02]  /*f2b0*/  SYNCS.PHASECHK.TRANS64.TRYWAIT P1, [R11+URZ+0x28], R4 ;  /* 0x000028040b0075a7 */ /* 0x000e64000802017f */
[----:B-1----:R-:W-:Y:S05]  /*f2c0*/  @!P1 BRA `(.L_x_306) ;  /* 0x00000010001c9947 */ /* 0x002fea0003800000 */
.L_x_329:
[----:B------:R-:W-:Y:S01]  /*f2d0*/  UPRMT UR5, UR25, 0x9910, URZ ;  /* 0x0000991019057896 */ /* 0x000fe2000800003f */
[----:B0-----:R0:W-:Y:S03]  /*f2e0*/  @!P2 SYNCS.ARRIVE.TRANS64 RZ, [R11+URZ], R5 ;  /* 0x000000050bffa9a7 */ /* 0x0011e6000800003f */
[----:B------:R-:W-:-:S06]  /*f2f0*/  UISETP.NE.AND UP0, UPT, UR5, 0x2, UPT ;  /* 0x000000020500788c */ /* 0x000fcc000bf05270 */
[----:B------:R-:W-:-:S13]  /*f300*/  PLOP3.LUT P1, PT, PT, PT, UP0, 0x80, 0x0 ;  /* 0x000000000000781c */ /* 0x000fda0003f2f008 */
[----:B0-----:R-:W-:Y:S05]  /*f310*/  @P1 BRA `(.L_x_307) ;  /* 0x0000000000041947 */ /* 0x001fea0003800000 */
[----:B------:R-:W-:Y:S01]  /*f320*/  BPT.TRAP 0x1 ;  /* 0x000000040000795c */ /* 0x000fe20000300000 */
.L_x_307:
[----:B------:R-:W-:Y:S05]  /*f330*/  @P0 BRA `(.L_x_308) ;  /* 0x0000000000040947 */ /* 0x000fea0003800000 */
[----:B------:R-:W-:Y:S01]  /*f340*/  BPT.TRAP 0x1 ;  /* 0x000000040000795c */ /* 0x000fe20000300000 */
.L_x_308:
[----:B------:R-:W2:Y:S01]  /*f350*/  LDL R5, [R1+0x78] ;  /* 0x0000780001057983 */ /* 0x000ea20000100800 */
[----:B-1----:R-:W-:Y:S01]  /*f360*/  IMAD R4, R3, 0x2, R8 ;  /* 0x0000000203047824 */ /* 0x002fe200078e0208 */
[----:B------:R-:W-:Y:S01]  /*f370*/  R2UR UR9, R11 ;  /* 0x000000000b0972ca */ /* 0x000fe200000e0000 */
[----:B------:R-:W-:Y:S01]  /*f380*/  VIADD R14, R14, 0xffffffff ;  /* 0xffffffff0e0e7836 */ /* 0x000fe20000000000 */
[----:B------:R-:W-:Y:S01]  /*f390*/  UIADD3 UR6, UP0, UR26, 0xf0, URZ ;  /* 0x000000f01a067890 */ /* 0x000fe2000ff1e03f */
[--C-:B------:R-:W-:Y:S01]  /*f3a0*/  IMAD.U32 R4, R4, 0x400, R12.reuse ;  /* 0x0000040004047824 */ /* 0x100fe200078e000c */
[----:B------:R-:W-:Y:S01]  /*f3b0*/  R2UR UR11, R6 ;  /* 0x00000000060b72ca */ /* 0x000fe200000e0000 */
[----:B------:R-:W-:Y:S01]  /*f3c0*/  IMAD R12, R3, 0x2000, R12 ;  /* 0x00002000030c7824 */ /* 0x000fe200078e020c */
[----:B------:R-:W-:Y:S01]  /*f3d0*/  R2UR UR10, R13 ;  /* 0x000000000d0a72ca */ /* 0x000fe200000e0000 */
[----:B------:R-:W-:Y:S01]  /*f3e0*/  UIADD3 UR30, UP1, UR26, 0x1f0, URZ ;  /* 0x000001f01a1e7890 */ /* 0x000fe2000ff3e03f */
[----:B------:R-:W-:Y:S01]  /*f3f0*/  R2UR UR5, R4 ;  /* 0x00000000040572ca */ /* 0x000fe200000e0000 */
[----:B------:R-:W-:Y:S01]  /*f400*/  UIADD3.X UR7, URZ, UR27, URZ, UP0, !UPT ;  /* 0x0000001b3f077290 */ /* 0x000fe200087fe43f */
[----:B------:R-:W-:Y:S01]  /*f410*/  R2UR UR8, R12 ;  /* 0x000000000c0872ca */ /* 0x000fe200000e0000 */
[----:B------:R-:W-:Y:S01]  /*f420*/  VIADD R3, R3, 0x1 ;  /* 0x0000000103037836 */ /* 0x000fe20000000000 */
[----:B------:R-:W-:Y:S01]  /*f430*/  R2UR UR23, R7 ;  /* 0x00000000071772ca */ /* 0x000fe200000e0000 */
[----:B------:R-:W-:Y:S01]  /*f440*/  UIADD3.X UR31, URZ, UR27, URZ, UP1, !UPT ;  /* 0x0000001b3f1f7290 */ /* 0x000fe20008ffe43f */
[----:B------:R-:W-:Y:S01]  /*f450*/  ISETP.GT.AND P4, PT, R14, 0x1, PT ;  /* 0x000000010e00780c */ /* 0x000fe20003f84270 */
[----:B------:R-:W-:Y:S01]  /*f460*/  UMOV UR24, 0x30000 ;  /* 0x0003000000187882 */ /* 0x000fe20000000000 */
[----:B------:R-:W-:Y:S01]  /*f470*/  UMOV UR16, 0x0 ;  /* 0x0000000000107882 */ /* 0x000fe20000000000 */
[----:B------:R-:W-:Y:S01]  /*f480*/  UMOV UR17, 0x10000000 ;  /* 0x1000000000117882 */ /* 0x000fe20000000000 */
[----:B------:R-:W-:Y:S01]  /*f490*/  ISETP.NE.AND P1, PT, R3, 0x5, PT ;  /* 0x000000050300780c */ /* 0x000fe20003f25270 */
[----:B------:R-:W-:-:S02]  /*f4a0*/  VIADD R13, R13, 0x20 ;  /* 0x000000200d0d7836 */ /* 0x000fc40000000000 */
[----:B------:R-:W-:Y:S01]  /*f4b0*/  UIADD3 UR5, UR5, 0x180, URZ ;  /* 0x0000018005057890 */ /* 0x000fe2000fffe03f */
[----:B------:R-:W-:Y:S01]  /*f4c0*/  SEL R3, R3, RZ, P1 ;  /* 0x000000ff03037207 */ /* 0x000fe20000800000 */
[----:B------:R-:W-:-:S05]  /*f4d0*/  UIADD3 UR18, UR8, 0x2980, URZ ;  /* 0x0000298008127890 */ /* 0x000fca000fffe03f */
[----:B------:R-:W-:Y:S01]  /*f4e0*/  UMOV UR8, UR5 ;  /* 0x0000000500087c82 */ /* 0x000fe20008000000 */
[----:B--2---:R-:W-:Y:S02]  /*f4f0*/  R2UR UR12, R5 ;  /* 0x00000000050c72ca */ /* 0x004fe400000e0000 */
[----:B------:R-:W-:-:S04]  /*f500*/  SEL R5, RZ, 0x1, P1 ;  /* 0x00000001ff057807 */ /* 0x000fc80000800000 */
[----:B------:R-:W-:-:S07]  /*f510*/  LOP3.LUT R2, R2, R5, RZ, 0x3c, !PT ;  /* 0x0000000502027212 */ /* 0x000fce00078e3cff */
[----:B------:R0:W-:Y:S02]  /*f520*/  UTMALDG.3D.MULTICAST [UR8], [UR6], UR24, desc[UR16] ;  /* 0x00001008060073b4 */ /* 0x0001e40008011818 */
[----:B0-----:R-:W-:Y:S01]  /*f530*/  UMOV UR8, UR18 ;  /* 0x0000001200087c82 */ /* 0x001fe20008000000 */
[----:B------:R-:W-:Y:S02]  /*f540*/  UMOV UR11, UR23 ;  /* 0x00000017000b7c82 */ /* 0x000fe40008000000 */
[----:B------:R0:W-:Y:S02]  /*f550*/  UTMALDG.3D [UR8], [UR30], desc[UR16] ;  /* 0x000010081e0075b4 */ /* 0x0001e40008011000 */
[----:B0-----:R-:W-:Y:S05]  /*f560*/  @P4 BRA `(.L_x_309) ;  /* 0xfffffffc00344947 */ /* 0x001fea000383ffff */
.L_x_305:
[----:B------:R-:W-:Y:S05]  /*f570*/  BSYNC B1 ;  /* 0x0000000000017941 */ /* 0x000fea0003800000 */
.L_x_304:
[----:B------:R-:W2:Y:S01]  /*f580*/  LDL.LU R16, [R1+0x80] ;  /* 0x0000800001107983 */ /* 0x000ea20000300800 */
[----:B------:R-:W-:Y:S01]  /*f590*/  LOP3.LUT P5, RZ, R10, 0xff, RZ, 0xc0, !PT ;  /* 0x000000ff0aff7812 */ /* 0x000fe200078ac0ff */
[----:B------:R-:W-:Y:S01]  /*f5a0*/  VIADD R4, R9, UR14 ;  /* 0x0000000e09047c36 */ /* 0x000fe20008000000 */
[----:B------:R-:W-:Y:S01]  /*f5b0*/  UISETP.GE.U32.AND UP0, UPT, UR14, 0x5, UPT ;  /* 0x000000050e00788c */ /* 0x000fe2000bf06070 */
[----:B------:R-:W3:Y:S01]  /*f5c0*/  LDL.LU R15, [R1+0x84] ;  /* 0x00008400010f7983 */ /* 0x000ee20000300800 */
[----:B------:R-:W-:Y:S01]  /*f5d0*/  IMAD.U32 R6, RZ, RZ, UR14 ;  /* 0x0000000eff067e24 */ /* 0x000fe2000f8e00ff */
[----:B------:R-:W-:Y:S01]  /*f5e0*/  ULDC.64 UR6, c[0x0][0x650] ;  /* 0x0001940000067ab9 */ /* 0x000fe20000000a00 */
[----:B------:R-:W-:Y:S01]  /*f5f0*/  ISETP.GT.U32.AND P1, PT, R4, 0x4, PT ;  /* 0x000000040400780c */ /* 0x000fe20003f24070 */
[----:B------:R-:W-:Y:S01]  /*f600*/  BSSY B1, `(.L_x_310) ;  /* 0x0000074000017945 */ /* 0x000fe20003800000 */
[----:B------:R-:W-:Y:S02]  /*f610*/  PLOP3.LUT P4, PT, PT, PT, UP0, 0x80, 0x0 ;  /* 0x000000000000781c */ /* 0x000fe40003f8f008 */
[----:B------:R-:W-:-:S02]  /*f620*/  ISETP.LT.U32.AND P1, PT, R6, 0x5, P1 ;  /* 0x000000050600780c */ /* 0x000fc40000f21070 */
[----:B------:R-:W-:Y:S01]  /*f630*/  PRMT R10, RZ, 0x7610, R10 ;  /* 0x00007610ff0a7816 */ /* 0x000fe2000000000a */
[----:B------:R-:W0:Y:S01]  /*f640*/  @P5 S2R R8, SR_CgaCtaId ;  /* 0x0000000000085919 */ /* 0x000e220000008800 */
[----:B------:R-:W-:-:S04]  /*f650*/  @P5 MOV R3, 0x400 ;  /* 0x0000040000035802 */ /* 0x000fc80000000f00 */
[----:B0-----:R-:W-:Y:S01]  /*f660*/  @P5 LEA R5, R8, R3, 0x18 ;  /* 0x0000000308055211 */ /* 0x001fe200078ec0ff */
[----:B------:R-:W-:-:S03]  /*f670*/  IMAD.WIDE.U32 R2, R4, -0x33333333, RZ ;  /* 0xcccccccd04027825 */ /* 0x000fc600078e00ff */
[----:B------:R0:W-:Y:S01]  /*f680*/  @P5 SYNCS.ARRIVE.TRANS64.A1T0 RZ, [R5+URZ+0x88], RZ ;  /* 0x000088ff05ff59a7 */ /* 0x0001e2000810003f */
[----:B------:R-:W-:Y:S02]  /*f690*/  PRMT R2, RZ, 0x7610, R2 ;  /* 0x00007610ff027816 */ /* 0x000fe40000000002 */
[----:B0-----:R-:W-:Y:S02]  /*f6a0*/  SHF.R.U32.HI R5, RZ, 0x2, R3 ;  /* 0x00000002ff057819 */ /* 0x001fe40000011603 */
[----:B------:R-:W-:-:S03]  /*f6b0*/  SEL R3, RZ, 0x1, !P1 ;  /* 0x00000001ff037807 */ /* 0x000fc60004800000 */
[----:B------:R-:W-:Y:S01]  /*f6c0*/  IMAD R9, R5, -0x5, R4 ;  /* 0xfffffffb05097824 */ /* 0x000fe200078e0204 */
[----:B------:R-:W-:Y:S01]  /*f6d0*/  LOP3.LUT R0, R0, R3, RZ, 0x3c, !PT ;  /* 0x0000000300007212 */ /* 0x000fe200078e3cff */
[----:B------:R-:W-:Y:S02]  /*f6e0*/  IMAD.MOV.U32 R4, RZ, RZ, -0x1 ;  /* 0xffffffffff047424 */ /* 0x000fe400078e00ff */
[----:B------:R-:W-:Y:S01]  /*f6f0*/  IMAD.MOV.U32 R3, RZ, RZ, -0x1 ;  /* 0xffffffffff037424 */ /* 0x000fe200078e00ff */
[----:B------:R-:W-:Y:S01]  /*f700*/  @P4 LOP3.LUT R0, R0, 0x1, R5, 0x78, !PT ;  /* 0x0000000100004812 */ /* 0x000fe200078e7805 */
[----:B------:R-:W-:Y:S01]  /*f710*/  IMAD.MOV.U32 R5, RZ, RZ, -0x1 ;  /* 0xffffffffff057424 */ /* 0x000fe200078e00ff */
[----:B---3--:R-:W-:-:S04]  /*f720*/  IADD3 R15, P5, R15, UR20, RZ ;  /* 0x000000140f0f7c10 */ /* 0x008fc8000ffbe0ff */
[----:B--2---:R-:W-:Y:S01]  /*f730*/  IADD3.X R16, R16, UR15, RZ, P5, !PT ;  /* 0x0000000f10107c10 */ /* 0x004fe2000affe4ff */
[----:B------:R0:W-:Y:S01]  /*f740*/  STL [R1+0x84], R15 ;  /* 0x0000840f01007387 */ /* 0x0001e20000100800 */
[----:B------:R-:W-:-:S03]  /*f750*/  ISETP.GE.U32.AND P1, PT, R15, UR6, PT ;  /* 0x000000060f007c0c */ /* 0x000fc6000bf26070 */
[----:B------:R0:W-:Y:S01]  /*f760*/  STL [R1+0x80], R16 ;  /* 0x0000801001007387 */ /* 0x0001e20000100800 */
[----:B------:R-:W-:-:S03]  /*f770*/  ISETP.GE.U32.AND.EX P1, PT, R16, UR7, PT, P1 ;  /* 0x0000000710007c0c */ /* 0x000fc6000bf26110 */
[----:B------:R0:W-:Y:S04]  /*f780*/  STL [R1+0x88], R5 ;  /* 0x0000880501007387 */ /* 0x0001e80000100800 */
[----:B------:R0:W-:Y:S04]  /*f790*/  STL [R1+0x8c], R4 ;  /* 0x00008c0401007387 */ /* 0x0001e80000100800 */
[----:B------:R0:W-:Y:S02]  /*f7a0*/  STL [R1+0x78], R3 ;  /* 0x0000780301007387 */ /* 0x0001e40000100800 */
[----:B------:R-:W-:Y:S05]  /*f7b0*/  @P1 BRA `(.L_x_311) ;  /* 0x0000000400601947 */ /* 0x000fea0003800000 */
[----:B------:R-:W-:Y:S01]  /*f7c0*/  ULDC.64 UR6, c[0x0][0x628] ;  /* 0x00018a0000067ab9 */ /* 0x000fe20000000a00 */
[----:B------:R-:W1:Y:S01]  /*f7d0*/  S2R R12, SR_CTAID.X ;  /* 0x00000000000c7919 */ /* 0x000e620000002500 */
[----:B------:R-:W-:Y:S01]  /*f7e0*/  ISETP.NE.U32.AND P1, PT, RZ, UR6, PT ;  /* 0x00000006ff007c0c */ /* 0x000fe2000bf25070 */
[----:B------:R-:W-:Y:S01]  /*f7f0*/  ULDC UR8, c[0x0][0x630] ;  /* 0x00018c0000087ab9 */ /* 0x000fe20000000800 */
[----:B------:R-:W-:Y:S01]  /*f800*/  IMAD.MOV.U32 R2, RZ, RZ, R15 ;  /* 0x000000ffff027224 */ /* 0x000fe200078e000f */
[----:B------:R-:W2:Y:S01]  /*f810*/  S2R R11, SR_CTAID.Y ;  /* 0x00000000000b7919 */ /* 0x000ea20000002600 */
[----:B------:R-:W-:Y:S01]  /*f820*/  ISETP.NE.AND.EX P1, PT, RZ, UR7, PT, P1 ;  /* 0x00000007ff007c0c */ /* 0x000fe2000bf25310 */
[----:B0-----:R-:W-:-:S12]  /*f830*/  IMAD.MOV.U32 R3, RZ, RZ, R16 ;  /* 0x000000ffff037224 */ /* 0x001fd800078e0010 */
[----:B------:R-:W-:Y:S05]  /*f840*/  @!P1 BRA `(.L_x_312) ;  /* 0x0000000000289947 */ /* 0x000fea0003800000 */
[----:B------:R-:W-:Y:S02]  /*f850*/  ULDC UR5, c[0x0][0x634] ;  /* 0x00018d0000057ab9 */ /* 0x000fe40000000800 */
[----:B------:R-:W-:-:S05]  /*f860*/  IADD3 R7, P1, R15, UR5, RZ ;  /* 0x000000050f077c10 */ /* 0x000fca000ff3e0ff */
[----:B------:R-:W-:-:S04]  /*f870*/  IMAD.X R13, RZ, RZ, R16, P1 ;  /* 0x000000ffff0d7224 */ /* 0x000fc800008e0610 */
[----:B------:R-:W-:-:S04]  /*f880*/  IMAD.WIDE.U32 R4, R13, UR6, RZ ;  /* 0x000000060d047c25 */ /* 0x000fc8000f8e00ff */
[----:B------:R-:W-:-:S04]  /*f890*/  IMAD.WIDE.U32 R4, P1, R7, UR7, R4 ;  /* 0x0000000707047c25 */ /* 0x000fc8000f820004 */
[----:B------:R-:W-:-:S04]  /*f8a0*/  IMAD.WIDE.U32 R6, R7, UR6, RZ ;  /* 0x0000000607067c25 */ /* 0x000fc8000f8e00ff */
[----:B------:R-:W-:Y:S01]  /*f8b0*/  IMAD.X R3, RZ, RZ, RZ, P1 ;  /* 0x000000ffff037224 */ /* 0x000fe200008e06ff */
[----:B------:R-:W-:Y:S01]  /*f8c0*/  IADD3 RZ, P1, R7, R4, RZ ;  /* 0x0000000407ff7210 */ /* 0x000fe20007f3e0ff */
[----:B------:R-:W-:-:S04]  /*f8d0*/  IMAD.MOV.U32 R2, RZ, RZ, R5 ;  /* 0x000000ffff027224 */ /* 0x000fc800078e0005 */
[----:B------:R-:W-:-:S08]  /*f8e0*/  IMAD.WIDE.U32.X R2, R13, UR7, R2, P1 ;  /* 0x000000070d027c25 */ /* 0x000fd000088e0402 */
.L_x_312:
[--C-:B------:R-:W-:Y:S01]  /*f8f0*/  SHF.R.U64 R6, R2, UR8, R3.reuse ;  /* 0x0000000802067c19 */ /* 0x100fe20008001203 */
[----:B------:R-:W-:Y:S01]  /*f900*/  ULDC.64 UR6, c[0x0][0x620] ;  /* 0x0001880000067ab9 */ /* 0x000fe20000000a00 */
[----:B------:R-:W-:Y:S01]  /*f910*/  SHF.R.U32.HI R2, RZ, UR8, R3 ;  /* 0x00000008ff027c19 */ /* 0x000fe20008011603 */
[----:B------:R-:W-:Y:S01]  /*f920*/  IMAD.MOV.U32 R3, RZ, RZ, R16 ;  /* 0x000000ffff037224 */ /* 0x000fe200078e0010 */
[----:B------:R-:W-:Y:S01]  /*f930*/  IADD3 R5, P1, RZ, -R6, RZ ;  /* 0x80000006ff057210 */ /* 0x000fe20007f3e0ff */
[----:B------:R-:W-:Y:S01]  /*f940*/  ULDC UR5, c[0x0][0x150] ;  /* 0x0000540000057ab9 */ /* 0x000fe20000000800 */
[----:B-1----:R-:W-:Y:S01]  /*f950*/  I2FP.F32.U32 R7, R12 ;  /* 0x0000000c00077245 */ /* 0x002fe20000201000 */
[----:B------:R-:W0:Y:S01]  /*f960*/  LDC R17, c[0x0][0x144] ;  /* 0x00005100ff117b82 */ /* 0x000e220000000800 */
[----:B------:R-:W-:Y:S01]  /*f970*/  ULDC.64 UR8, c[0x0][0x640] ;  /* 0x0001900000087ab9 */ /* 0x000fe20000000a00 */
[----:B------:R-:W-:Y:S01]  /*f980*/  IMAD.X R2, RZ, RZ, ~R2, P1 ;  /* 0x000000ffff027224 */ /* 0x000fe200008e0e02 */
[----:B------:R-:W-:-:S03]  /*f990*/  ISETP.NE.U32.AND P1, PT, RZ, UR8, PT ;  /* 0x00000008ff007c0c */ /* 0x000fc6000bf25070 */
[----:B------:R-:W-:Y:S01]  /*f9a0*/  IMAD R4, R2, UR6, RZ ;  /* 0x0000000602047c24 */ /* 0x000fe2000f8e02ff */
[----:B------:R-:W-:Y:S01]  /*f9b0*/  ISETP.NE.AND.EX P1, PT, RZ, UR9, PT, P1 ;  /* 0x00000009ff007c0c */ /* 0x000fe2000bf25310 */
[----:B------:R-:W-:Y:S01]  /*f9c0*/  IMAD.MOV.U32 R2, RZ, RZ, R15 ;  /* 0x000000ffff027224 */ /* 0x000fe200078e000f */
[----:B------:R-:W1:Y:S03]  /*f9d0*/  LDC R14, c[0x0][0x148] ;  /* 0x00005200ff0e7b82 */ /* 0x000e660000000800 */
[----:B------:R-:W-:Y:S01]  /*f9e0*/  IMAD.WIDE.U32 R2, R5, UR6, R2 ;  /* 0x0000000605027c25 */ /* 0x000fe2000f8e0002 */
[----:B------:R-:W-:-:S03]  /*f9f0*/  ULDC UR6, c[0x0][0x154] ;  /* 0x0000550000067ab9 */ /* 0x000fc60000000800 */
[----:B------:R-:W-:Y:S02]  /*fa00*/  IMAD R5, R5, UR7, R4 ;  /* 0x0000000705057c24 */ /* 0x000fe4000f8e0204 */
[----:B------:R-:W-:Y:S01]  /*fa10*/  FMUL R4, R7, UR5 ;  /* 0x0000000507047c20 */ /* 0x000fe20008400000 */
[----:B------:R-:W-:Y:S01]  /*fa20*/  ULDC UR5, c[0x0][0x618] ;  /* 0x0001860000057ab9 */ /* 0x000fe20000000800 */
[----:B------:R-:W-:Y:S01]  /*fa30*/  ULDC UR7, c[0x0][0x608] ;  /* 0x0001820000077ab9 */ /* 0x000fe20000000800 */
[----:B------:R-:W-:-:S03]  /*fa40*/  IMAD.IADD R3, R3, 0x1, R5 ;  /* 0x0000000103037824 */ /* 0x000fc600078e0205 */
[----:B------:R-:W3:Y:S02]  /*fa50*/  F2I.U32.TRUNC.NTZ R4, R4 ;  /* 0x0000000400047305 */ /* 0x000ee4000020f000 */
[----:B------:R-:W-:Y:S02]  /*fa60*/  SHF.R.U64 R7, R2, UR5, R3 ;  /* 0x0000000502077c19 */ /* 0x000fe40008001203 */
[----:B--2---:R-:W-:-:S05]  /*fa70*/  I2FP.F32.U32 R2, R11 ;  /* 0x0000000b00027245 */ /* 0x004fca0000201000 */
[----:B------:R-:W-:Y:S01]  /*fa80*/  FMUL R5, R2, UR6 ;  /* 0x0000000602057c20 */ /* 0x000fe20008400000 */
[----:B------:R-:W-:Y:S01]  /*fa90*/  SHF.R.U32.HI R2, RZ, UR5, R3 ;  /* 0x00000005ff027c19 */ /* 0x000fe20008011603 */
[----:B------:R-:W-:Y:S02]  /*faa0*/  ULDC UR5, c[0x0][0x658] ;  /* 0x0001960000057ab9 */ /* 0x000fe40000000800 */
[----:B------:R2:W4:Y:S01]  /*fab0*/  F2I.U32.TRUNC.NTZ R18, R5 ;  /* 0x0000000500127305 */ /* 0x000522000020f000 */
[----:B------:R-:W-:Y:S01]  /*fac0*/  SHF.R.U64 R16, R7, UR7, R2 ;  /* 0x0000000707107c19 */ /* 0x000fe20008001202 */
[----:B---3--:R-:W-:Y:S01]  /*fad0*/  IMAD.MOV R4, RZ, RZ, -R4 ;  /* 0x000000ffff047224 */ /* 0x008fe200078e0a04 */
[----:B------:R-:W-:-:S03]  /*fae0*/  SHF.R.U32.HI R3, RZ, UR7, R2 ;  /* 0x00000007ff037c19 */ /* 0x000fc60008011602 */
[----:B0-----:R-:W-:Y:S01]  /*faf0*/  IMAD R12, R17, R4, R12 ;  /* 0x00000004110c7224 */ /* 0x001fe200078e020c */
[--C-:B------:R-:W-:Y:S02]  /*fb00*/  SHF.R.U64 R13, R16, UR5, R3.reuse ;  /* 0x00000005100d7c19 */ /* 0x100fe40008001203 */
[----:B------:R-:W-:-:S03]  /*fb10*/  SHF.R.U32.HI R15, RZ, UR5, R3 ;  /* 0x00000005ff0f7c19 */ /* 0x000fc60008011603 */
[----:B------:R-:W-:Y:S02]  /*fb20*/  IMAD.MOV.U32 R2, RZ, RZ, R13 ;  /* 0x000000ffff027224 */ /* 0x000fe400078e000d */
[----:B------:R-:W-:Y:S01]  /*fb30*/  IMAD.MOV.U32 R3, RZ, RZ, R15 ;  /* 0x000000ffff037224 */ /* 0x000fe200078e000f */
[----:B-12-4-:R-:W-:Y:S06]  /*fb40*/  @!P1 BRA `(.L_x_313) ;  /* 0x0000000000289947 */ /* 0x016fec0003800000 */
[----:B------:R-:W-:Y:S02]  /*fb50*/  ULDC UR5, c[0x0][0x64c] ;  /* 0x0001930000057ab9 */ /* 0x000fe40000000800 */
[----:B------:R-:W-:-:S05]  /*fb60*/  IADD3 R3, P1, R13, UR5, RZ ;  /* 0x000000050d037c10 */ /* 0x000fca000ff3e0ff */
[----:B------:R-:W-:-:S04]  /*fb70*/  IMAD.X R15, RZ, RZ, R15, P1 ;  /* 0x000000ffff0f7224 */ /* 0x000fc800008e060f */
[----:B------:R-:W-:-:S04]  /*fb80*/  IMAD.WIDE.U32 R4, R15, UR8, RZ ;  /* 0x000000080f047c25 */ /* 0x000fc8000f8e00ff */
[----:B------:R-:W-:-:S04]  /*fb90*/  IMAD.WIDE.U32 R4, P1, R3, UR9, R4 ;  /* 0x0000000903047c25 */ /* 0x000fc8000f820004 */
[----:B------:R-:W-:-:S04]  /*fba0*/  IMAD.WIDE.U32 R2, R3, UR8, RZ ;  /* 0x0000000803027c25 */ /* 0x000fc8000f8e00ff */
[----:B------:R-:W-:Y:S01]  /*fbb0*/  IMAD.MOV.U32 R2, RZ, RZ, R5 ;  /* 0x000000ffff027224 */ /* 0x000fe200078e0005 */
[----:B------:R-:W-:Y:S01]  /*fbc0*/  IADD3 RZ, P4, R3, R4, RZ ;  /* 0x0000000403ff7210 */ /* 0x000fe20007f9e0ff */
[----:B------:R-:W-:-:S04]  /*fbd0*/  IMAD.X R3, RZ, RZ, RZ, P1 ;  /* 0x000000ffff037224 */ /* 0x000fc800008e06ff */
[----:B------:R-:W-:-:S08]  /*fbe0*/  IMAD.WIDE.U32.X R2, R15, UR9, R2, P4 ;  /* 0x000000090f027c25 */ /* 0x000fd0000a0e0402 */
.L_x_313:
[----:B------:R-:W-:Y:S01]  /*fbf0*/  ULDC UR5, c[0x0][0x648] ;  /* 0x0001920000057ab9 */ /* 0x000fe20000000800 */
[----:B------:R-:W-:Y:S01]  /*fc00*/  IMAD.MOV R18, RZ, RZ, -R18 ;  /* 0x000000ffff127224 */ /* 0x000fe200078e0a12 */
[----:B------:R-:W-:Y:S01]  /*fc10*/  SHF.R.U64 R3, R2, UR5, R3 ;  /* 0x0000000502037c19 */ /* 0x000fe20008001203 */
[----:B------:R-:W-:Y:S01]  /*fc20*/  ULDC UR5, c[0x0][0x638] ;  /* 0x00018e0000057ab9 */ /* 0x000fe20000000800 */
[----:B------:R-:W-:Y:S01]  /*fc30*/  LOP3.LUT R2, R16, UR19, RZ, 0xc0, !PT ;  /* 0x0000001310027c12 */ /* 0x000fe2000f8ec0ff */
[----:B------:R-:W-:Y:S01]  /*fc40*/  @P3 IMAD R12, R14, R18, R11 ;  /* 0x000000120e0c3224 */ /* 0x000fe200078e020b */
[----:B------:R-:W-:Y:S01]  /*fc50*/  ULDC UR6, c[0x0][0x610] ;  /* 0x0001840000067ab9 */ /* 0x000fe20000000800 */
[----:B------:R-:W-:Y:S02]  /*fc60*/  IMAD.MOV R4, RZ, RZ, -R3 ;  /* 0x000000ffff047224 */ /* 0x000fe400078e0a03 */
[----:B------:R-:W-:Y:S01]  /*fc70*/  IMAD R3, R3, UR22, R2 ;  /* 0x0000001603037c24 */ /* 0x000fe2000f8e0202 */
[----:B------:R-:W-:Y:S01]  /*fc80*/  LOP3.LUT R2, R7, UR4, RZ, 0xc0, !PT ;  /* 0x0000000407027c12 */ /* 0x000fe2000f8ec0ff */
[----:B------:R-:W-:Y:S01]  /*fc90*/  IMAD R13, R4, UR5, R13 ;  /* 0x00000005040d7c24 */ /* 0x000fe2000f8e020d */
[----:B------:R-:W-:Y:S01]  /*fca0*/  ULDC UR5, c[0x0][0x600] ;  /* 0x0001800000057ab9 */ /* 0x000fe20000000800 */
[----:B------:R-:W-:-:S02]  /*fcb0*/  IMAD.MOV.U32 R5, RZ, RZ, 0x1 ;  /* 0x00000001ff057424 */ /* 0x000fc400078e00ff */
[----:B------:R-:W-:Y:S02]  /*fcc0*/  IMAD R3, R3, UR6, R12 ;  /* 0x0000000603037c24 */ /* 0x000fe4000f8e020c */
[--C-:B------:R-:W-:Y:S01]  /*fcd0*/  IMAD R4, R13, UR5, R2.reuse ;  /* 0x000000050d047c24 */ /* 0x100fe2000f8e0202 */
[----:B------:R-:W-:-:S04]  /*fce0*/  PRMT R2, R5, 0x7610, R2 ;  /* 0x0000761005027816 */ /* 0x000fc80000000002 */
[----:B------:R-:W-:Y:S02]  /*fcf0*/  SEL R5, R4, R3, !P3 ;  /* 0x0000000304057207 */ /* 0x000fe40005800000 */
[----:B------:R-:W-:-:S03]  /*fd00*/  SEL R3, R3, R4, !P3 ;  /* 0x0000000403037207 */ /* 0x000fc60005800000 */
[----:B------:R1:W-:Y:S04]  /*fd10*/  STL [R1+0x8c], R5 ;  /* 0x00008c0501007387 */ /* 0x0003e80000100800 */
[----:B------:R1:W-:Y:S04]  /*fd20*/  STL [R1+0x78], R6 ;  /* 0x0000780601007387 */ /* 0x0003e80000100800 */
[----:B------:R1:W-:Y:S02]  /*fd30*/  STL [R1+0x88], R3 ;  /* 0x0000880301007387 */ /* 0x0003e40000100800 */
.L_x_311:
[----:B------:R-:W-:Y:S05]  /*fd40*/  BSYNC B1 ;  /* 0x0000000000017941 */ /* 0x000fea0003800000 */
.L_x_310:
[----:B------:R-:W-:-:S13]  /*fd50*/  LOP3.LUT P1, RZ, R2, 0xff, RZ, 0xc0, !PT ;  /* 0x000000ff02ff7812 */ /* 0x000fda000782c0ff */
[----:B------:R-:W-:Y:S05]  /*fd60*/  @P1 BRA `(.L_x_314) ;  /* 0xfffffff000f41947 */ /* 0x000fea000383ffff */
[----:B------:R-:W-:Y:S05]  /*fd70*/  BSYNC B0 ;  /* 0x0000000000007941 */ /* 0x000fea0003800000 */
.L_x_302:
[----:B------:R-:W-:-:S03]  /*fd80*/  UMOV UR5, 0xffffffff ;  /* 0xffffffff00057882 */ /* 0x000fc60000000000 */
[----:B------:R-:W-:Y:S05]  /*fd90*/  BRA.DIV UR5, `(.L_x_315) ;  /* 0x00000006057c7947 */ /* 0x000fea000b800000 */
[----:B------:R-:W-:-:S13]  /*fda0*/  ELECT P0, URZ, PT ;  /* 0x00000000003f782f */ /* 0x000fda0003800000 */
.L_x_332:
[----:B------:R-:W-:Y:S04]  /*fdb0*/  BSSY B0, `(.L_x_316) ;  /* 0x0000035000007945 */ /* 0x000fe80003800000 */
[----:B------:R-:W-:Y:S05]  /*fdc0*/  @!P0 BRA `(.L_x_317) ;  /* 0x0000000000cc8947 */ /* 0x000fea0003800000 */
[----:B------:R-:W-:-:S04]  /*fdd0*/  ULOP3.LUT UR5, UR13, 0x2, URZ, 0xfc, !UPT ;  /* 0x000000020d057892 */ /* 0x000fc8000f8efc3f */
[----:B------:R-:W-:-:S06]  /*fde0*/  UISETP.NE.AND UP0, UPT, UR5, 0x3, UPT ;  /* 0x000000030500788c */ /* 0x000fcc000bf05270 */
[----:B------:R-:W-:-:S13]  /*fdf0*/  PLOP3.LUT P0, PT, PT, PT, UP0, 0x80, 0x0 ;  /* 0x000000000000781c */ /* 0x000fda0003f0f008 */
[----:B------:R-:W-:Y:S05]  /*fe00*/  @!P0 BRA `(.L_x_318) ;  /* 0x0000000000048947 */ /* 0x000fea0003800000 */
[----:B------:R-:W-:Y:S01]  /*fe10*/  BPT.TRAP 0x1 ;  /* 0x000000040000795c */ /* 0x000fe20000300000 */
.L_x_318:
[----:B01----:R-:W0:Y:S01]  /*fe20*/  S2R R3, SR_CgaCtaId ;  /* 0x0000000000037919 */ /* 0x003e220000008800 */
[----:B------:R-:W-:Y:S02]  /*fe30*/  MOV R2, 0x400 ;  /* 0x0000040000027802 */ /* 0x000fe40000000f00 */
[----:B------:R-:W-:Y:S02]  /*fe40*/  SHF.L.U32 R4, R0, 0x1f, RZ ;  /* 0x0000001f00047819 */ /* 0x000fe400000006ff */
[----:B0-----:R-:W-:-:S05]  /*fe50*/  LEA R2, R3, R2, 0x18 ;  /* 0x0000000203027211 */ /* 0x001fca00078ec0ff */
[----:B------:R-:W-:-:S04]  /*fe60*/  VIADD R2, R2, 0x28 ;  /* 0x0000002802027836 */ /* 0x000fc80000000000 */
[C---:B------:R-:W-:Y:S02]  /*fe70*/  IMAD R7, R9.reuse, 0x8, R2 ;  /* 0x0000000809077824 */ /* 0x040fe400078e0202 */
[----:B------:R-:W-:Y:S02]  /*fe80*/  VIADD R9, R9, 0x1 ;  /* 0x0000000109097836 */ /* 0x000fe40000000000 */
[----:B------:R-:W0:Y:S03]  /*fe90*/  SYNCS.PHASECHK.TRANS64.TRYWAIT P0, [R7+URZ], R4 ;  /* 0x00000004070075a7 */ /* 0x000e26000800017f */
[----:B------:R-:W-:-:S04]  /*fea0*/  ISETP.NE.AND P1, PT, R9, 0x5, PT ;  /* 0x000000050900780c */ /* 0x000fc80003f25270 */
[----:B------:R-:W-:Y:S02]  /*feb0*/  SEL R3, RZ, 0x1, P1 ;  /* 0x00000001ff037807 */ /* 0x000fe40000800000 */
[----:B------:R-:W-:Y:S02]  /*fec0*/  SEL R9, R9, RZ, P1 ;  /* 0x000000ff09097207 */ /* 0x000fe40000800000 */
[----:B------:R-:W-:-:S03]  /*fed0*/  LOP3.LUT R6, R0, R3, RZ, 0x3c, !PT ;  /* 0x0000000300067212 */ /* 0x000fc600078e3cff */
[----:B------:R-:W-:Y:S01]  /*fee0*/  IMAD R8, R9, 0x8, R2 ;  /* 0x0000000809087824 */ /* 0x000fe200078e0202 */
[----:B------:R-:W-:Y:S01]  /*fef0*/  SHF.L.U32 R5, R6, 0x1f, RZ ;  /* 0x0000001f06057819 */ /* 0x000fe200000006ff */
[----:B0-----:R-:W-:Y:S06]  /*ff00*/  @!P0 BRA `(.L_x_319) ;  /* 0x0000000400448947 */ /* 0x001fec0003800000 */
.L_x_333:
[----:B------:R-:W1:Y:S01]  /*ff10*/  SYNCS.PHASECHK.TRANS64.TRYWAIT P0, [R8+URZ], R5 ;  /* 0x00000005080075a7 */ /* 0x000e62000800017f */
[----:B------:R-:W-:-:S05]  /*ff20*/  VIADD R0, R9, 0x1 ;  /* 0x0000000109007836 */ /* 0x000fca0000000000 */
[----:B------:R-:W-:-:S04]  /*ff30*/  ISETP.NE.AND P1, PT, R0, 0x5, PT ;  /* 0x000000050000780c */ /* 0x000fc80003f25270 */
[----:B------:R-:W-:Y:S02]  /*ff40*/  SEL R3, RZ, 0x1, P1 ;  /* 0x00000001ff037807 */ /* 0x000fe40000800000 */
[----:B0-----:R-:W-:Y:S02]  /*ff50*/  SEL R7, R0, RZ, P1 ;  /* 0x000000ff00077207 */ /* 0x001fe40000800000 */
[----:B------:R-:W-:-:S03]  /*ff60*/  LOP3.LUT R6, R6, R3, RZ, 0x3c, !PT ;  /* 0x0000000306067212 */ /* 0x000fc600078e3cff */
[----:B------:R-:W-:Y:S01]  /*ff70*/  IMAD R9, R7, 0x8, R2 ;  /* 0x0000000807097824 */ /* 0x000fe200078e0202 */
[----:B------:R-:W-:Y:S01]  /*ff80*/  SHF.L.U32 R4, R6, 0x1f, RZ ;  /* 0x0000001f06047819 */ /* 0x000fe200000006ff */
[----:B-1----:R-:W-:Y:S06]  /*ff90*/  @!P0 BRA `(.L_x_320) ;  /* 0x0000000400348947 */ /* 0x002fec0003800000 */
.L_x_334:
[----:B------:R-:W1:Y:S01]  /*ffa0*/  SYNCS.PHASECHK.TRANS64.TRYWAIT P0, [R9+URZ], R4 ;  /* 0x00000004090075a7 */ /* 0x000e62000800017f */
[----:B------:R-:W-:-:S05]  /*ffb0*/  VIADD R0, R7, 0x1 ;  /* 0x0000000107007836 */ /* 0x000fca0000000000 */
[----:B------:R-:W-:-:S04]  /*ffc0*/  ISETP.NE.AND P1, PT, R0, 0x5, PT ;  /* 0x000000050000780c */ /* 0x000fc80003f25270 */
[----:B------:R-:W-:Y:S02]  /*ffd0*/  SEL R3, RZ, 0x1, P1 ;  /* 0x00000001ff037807 */ /* 0x000fe40000800000 */
[----:B------:R-:W-:Y:S02]  /*ffe0*/  SEL R7, R0, RZ, P1 ;  /* 0x000000ff00077207 */ /* 0x000fe40000800000 */
[----:B------:R-:W-:-:S03]  /*fff0*/  LOP3.LUT R11, R6, R3, RZ, 0x3c, !PT ;  /* 0x00000003060b7212 */ /* 0x000fc600078e3cff */
[----:B------:R-:W-:Y:S01]  /*10000*/  IMAD R6, R7, 0x8, R2 ;  /* 0x0000000807067824 */ /* 0x000fe200078e0202 */
[----:B0-----:R-:W-:Y:S01]  /*10010*/  SHF.L.U32 R5, R11, 0x1f, RZ ;  /* 0x0000001f0b057819 */ /* 0x001fe200000006ff */
[----:B-1----:R-:W-:Y:S06]  /*10020*/  @!P0 BRA `(.L_x_321) ;  /* 0x0000000400248947 */ /* 0x002fec0003800000 */
.L_x_335:
[----:B------:R-:W1:Y:S01]  /*10030*/  SYNCS.PHASECHK.TRANS64.TRYWAIT P0, [R6+URZ], R5 ;  /* 0x00000005060075a7 */ /* 0x000e62000800017f */
[----:B------:R-:W-:-:S05]  /*10040*/  VIADD R0, R7, 0x1 ;  /* 0x0000000107007836 */ /* 0x000fca0000000000 */
[----:B------:R-:W-:-:S04]  /*10050*/  ISETP.NE.AND P1, PT, R0, 0x5, PT ;  /* 0x000000050000780c */ /* 0x000fc80003f25270 */
[----:B0-----:R-:W-:Y:S02]  /*10060*/  SEL R4, RZ, 0x1, P1 ;  /* 0x00000001ff047807 */ /* 0x001fe40000800000 */
[----:B------:R-:W-:Y:S02]  /*10070*/  SEL R3, R0, RZ, P1 ;  /* 0x000000ff00037207 */ /* 0x000fe40000800000 */
[----:B------:R-:W-:Y:S01]  /*10080*/  LOP3.LUT R0, R11, R4, RZ, 0x3c, !PT ;  /* 0x000000040b007212 */ /* 0x000fe200078e3cff */
[----:B-1----:R-:W-:Y:S06]  /*10090*/  @!P0 BRA `(.L_x_322) ;  /* 0x00000004001c8947 */ /* 0x002fec0003800000 */
.L_x_336:
[----:B------:R-:W-:Y:S01]  /*100a0*/  IMAD R3, R3, 0x8, R2 ;  /* 0x0000000803037824 */ /* 0x000fe200078e0202 */
[----:B------:R-:W-:-:S07]  /*100b0*/  SHF.L.U32 R0, R0, 0x1f, RZ ;  /* 0x0000001f00007819 */ /* 0x000fce00000006ff */
.L_x_323:
[----:B-1----:R1:W2:Y:S02]  /*100c0*/  SYNCS.PHASECHK.TRANS64.TRYWAIT P0, [R3+URZ], R0 ;  /* 0x00000000030075a7 */ /* 0x0022a4000800017f */
[----:B--2---:R-:W-:Y:S05]  /*100d0*/  @!P0 NANOSLEEP.SYNCS 0x989680 ;  /* 0x009896800000895d */ /* 0x004fea0003900000 */
[----:B------:R-:W2:Y:S02]  /*100e0*/  @!P0 SYNCS.PHASECHK.TRANS64 P0, [R3+URZ], R0 ;  /* 0x00000000030085a7 */ /* 0x000ea4000800007f */
[----:B--2---:R-:W-:Y:S05]  /*100f0*/  @!P0 BRA `(.L_x_323) ;  /* 0xfffffffc00f08947 */ /* 0x004fea000383ffff */
.L_x_317:
[----:B------:R-:W-:Y:S05]  /*10100*/  BSYNC B0 ;  /* 0x0000000000007941 */ /* 0x000fea0003800000 */
.L_x_316:
[----:B------:R-:W-:Y:S05]  /*10110*/  EXIT ;  /* 0x000000000000794d */ /* 0x000fea0003800000 */
.L_x_19:
[----:B----4-:R-:W-:-:S04]  /*10120*/  IMAD.U32 R3, RZ, RZ, UR17 ;  /* 0x00000011ff037e24 */ /* 0x010fc8000f8e00ff */
[----:B------:R4:W0:Y:S03]  /*10130*/  SYNCS.PHASECHK.TRANS64.TRYWAIT P1, [R3+URZ+-0x8], R0 ;  /* 0xfffff800030075a7 */ /* 0x000826000802017f */
[----:B0-----:R-:W-:Y:S05]  /*10140*/  @!P1 NANOSLEEP.SYNCS 0x989680 ;  /* 0x009896800000995d */ /* 0x001fea0003900000 */
[----:B------:R-:W0:Y:S02]  /*10150*/  @!P1 SYNCS.PHASECHK.TRANS64 P1, [R3+URZ+-0x8], R0 ;  /* 0xfffff800030095a7 */ /* 0x000e24000802007f */
[----:B0-----:R-:W-:Y:S05]  /*10160*/  @!P1 BRA `(.L_x_19) ;  /* 0xfffffffc00ec9947 */ /* 0x001fea000383ffff */
[----:B------:R-:W-:Y:S05]  /*10170*/  BRA `(.L_x_324) ;  /* 0xffffff1400907947 */ /* 0x000fea000383ffff */
.L_x_24:
[----:B-1----:R-:W-:-:S04]  /*10180*/  IMAD.U32 R3, RZ, RZ, UR6 ;  /* 0x00000006ff037e24 */ /* 0x002fc8000f8e00ff */
[----:B------:R1:W2:Y:S03]  /*10190*/  SYNCS.PHASECHK.TRANS64.TRYWAIT P1, [R3+URZ], R0 ;  /* 0x00000000030075a7 */ /* 0x0002a6000802017f */
[----:B--2---:R-:W-:Y:S05]  /*101a0*/  @!P1 NANOSLEEP.SYNCS 0x989680 ;  /* 0x009896800000995d */ /* 0x004fea0003900000 */
[----:B------:R-:W2:Y:S02]  /*101b0*/  @!P1 SYNCS.PHASECHK.TRANS64 P1, [R3+URZ], R0 ;  /* 0x00000000030095a7 */ /* 0x000ea4000802007f */
[----:B--2---:R-:W-:Y:S05]  /*101c0*/  @!P1 BRA `(.L_x_24) ;  /* 0xfffffffc00ec9947 */ /* 0x004fea000383ffff */
[----:B------:R-:W-:Y:S05]  /*101d0*/  BRA `(.L_x_23) ;  /* 0xffffff1c00fc7947 */ /* 0x000fea000383ffff */
.L_x_30:
[----:B-----5:R1:W-:Y:S02]  /*101e0*/  STL [R1+0xa0], R0 ;  /* 0x0000a00001007387 */ /* 0x0203e40000100800 */
[----:B-1----:R-:W-:-:S04]  /*101f0*/  IMAD.U32 R0, RZ, RZ, UR9 ;  /* 0x00000009ff007e24 */ /* 0x002fc8000f8e00ff */
[----:B------:R1:W3:Y:S03]  /*10200*/  SYNCS.PHASECHK.TRANS64.TRYWAIT P1, [R0+URZ], R229 ;  /* 0x000000e5000075a7 */ /* 0x0002e6000802017f */
[----:B---3--:R-:W-:Y:S05]  /*10210*/  @!P1 NANOSLEEP.SYNCS 0x989680 ;  /* 0x009896800000995d */ /* 0x008fea0003900000 */
[----:B------:R1:W3:Y:S02]  /*10220*/  @!P1 SYNCS.PHASECHK.TRANS64 P1, [R0+URZ], R229 ;  /* 0x000000e5000095a7 */ /* 0x0002e4000802007f */
[----:B-1----:R1:W5:Y:S02]  /*10230*/  LDL.LU R0, [R1+0xa0] ;  /* 0x0000a00001007983 */ /* 0x0023640000300800 */
[----:B-1-3--:R-:W-:Y:S05]  /*10240*/  @!P1 BRA `(.L_x_30) ;  /* 0xfffffffc00e49947 */ /* 0x00afea000383ffff */
[----:B------:R-:W-:Y:S05]  /*10250*/  BRA `(.L_x_29) ;  /* 0xffffff3000507947 */ /* 0x000fea000383ffff */
.L_x_38:
[----:B0-----:R-:W-:-:S04]  /*10260*/  IMAD.U32 R25, RZ, RZ, UR17 ;  /* 0x00000011ff197e24 */ /* 0x001fc8000f8e00ff */
[----:B------:R0:W3:Y:S03]  /*10270*/  SYNCS.PHASECHK.TRANS64.TRYWAIT P1, [R25+URZ+0x8], R24 ;  /* 0x00000818190075a7 */ /* 0x0000e6000802017f */
[----:B---3--:R-:W-:Y:S05]  /*10280*/  @!P1 NANOSLEEP.SYNCS 0x989680 ;  /* 0x009896800000995d */ /* 0x008fea0003900000 */
[----:B------:R-:W3:Y:S02]  /*10290*/  @!P1 SYNCS.PHASECHK.TRANS64 P1, [R25+URZ+0x8], R24 ;  /* 0x00000818190095a7 */ /* 0x000ee4000802007f */
[----:B---3--:R-:W-:Y:S05]  /*102a0*/  @!P1 BRA `(.L_x_38) ;  /* 0xfffffffc00ec9947 */ /* 0x008fea000383ffff */
[----:B------:R-:W-:Y:S05]  /*102b0*/  BRA `(.L_x_325) ;  /* 0xffffff5400347947 */ /* 0x000fea000383ffff */
.L_x_303:
[----:B------:R-:W-:Y:S01]  /*102c0*/  BSSY B1, `(.L_x_326) ;  /* 0x0000006000017945 */ /* 0x000fe20003800000 */
[----:B------:R-:W-:-:S07]  /*102d0*/  IMAD.MOV.U32 R2, RZ, RZ, -0x1 ;  /* 0xffffffffff027424 */ /* 0x000fce00078e00ff */
[----:B------:R-:W-:Y:S05]  /*102e0*/  WARPSYNC.COLLECTIVE R2, `(.L_x_327) ;  /* 0x00000000020c7348 */ /* 0x000fea0003c00000 */
[----:B------:R-:W-:Y:S02]  /*102f0*/  ELECT P1, UR62, PT ;  /* 0x00000000003e782f */ /* 0x000fe40003820000 */
[----:B------:R-:W-:Y:S01]  /*10300*/  MOV R2, UR62 ;  /* 0x0000003e00027c02 */ /* 0x000fe20008000f00 */
[----:B------:R-:W-:Y:S10]  /*10310*/  ENDCOLLECTIVE ;  /* 0x000000000000791b */ /* 0x000ff40003800000 */
.L_x_327:
[----:B------:R-:W-:Y:S05]  /*10320*/  BSYNC B1 ;  /* 0x0000000000017941 */ /* 0x000fea0003800000 */
.L_x_326:
[----:B------:R-:W-:Y:S05]  /*10330*/  BRA `(.L_x_328) ;  /* 0xffffffec008c7947 */ /* 0x000fea000383ffff */
.L_x_306:
[----:B-1----:R1:W2:Y:S02]  /*10340*/  SYNCS.PHASECHK.TRANS64.TRYWAIT P1, [R11+URZ+0x28], R4 ;  /* 0x000028040b0075a7 */ /* 0x0022a4000802017f */
[----:B--2---:R-:W-:Y:S05]  /*10350*/  @!P1 NANOSLEEP.SYNCS 0x989680 ;  /* 0x009896800000995d */ /* 0x004fea0003900000 */
[----:B------:R-:W2:Y:S02]  /*10360*/  @!P1 SYNCS.PHASECHK.TRANS64 P1, [R11+URZ+0x28], R4 ;  /* 0x000028040b0095a7 */ /* 0x000ea4000802007f */
[----:B--2---:R-:W-:Y:S05]  /*10370*/  @!P1 BRA `(.L_x_306) ;  /* 0xfffffffc00f09947 */ /* 0x004fea000383ffff */
[----:B------:R-:W-:Y:S05]  /*10380*/  BRA `(.L_x_329) ;  /* 0xffffffec00d07947 */ /* 0x000fea000383ffff */
.L_x_315:
[----:B------:R-:W-:Y:S01]  /*10390*/  BSSY B0, `(.L_x_330) ;  /* 0x0000006000007945 */ /* 0x000fe20003800000 */
[----:B------:R-:W-:-:S07]  /*103a0*/  IMAD.MOV.U32 R2, RZ, RZ, -0x1 ;  /* 0xffffffffff027424 */ /* 0x000fce00078e00ff */
[----:B01----:R-:W-:Y:S05]  /*103b0*/  WARPSYNC.COLLECTIVE R2, `(.L_x_331) ;  /* 0x00000000020c7348 */ /* 0x003fea0003c00000 */
[----:B------:R-:W-:Y:S02]  /*103c0*/  ELECT P1, UR62, PT ;  /* 0x00000000003e782f */ /* 0x000fe40003820000 */
[----:B------:R-:W-:Y:S01]  /*103d0*/  MOV R2, UR62 ;  /* 0x0000003e00027c02 */ /* 0x000fe20008000f00 */
[----:B01----:R-:W-:Y:S10]  /*103e0*/  ENDCOLLECTIVE ;  /* 0x000000000000791b */ /* 0x003ff40003800000 */
.L_x_331:
[----:B------:R-:W-:Y:S05]  /*103f0*/  BSYNC B0 ;  /* 0x0000000000007941 */ /* 0x000fea0003800000 */
.L_x_330:
[----:B------:R-:W-:Y:S01]  /*10400*/  PLOP3.LUT P0, PT, P1, PT, PT, 0x80, 0x0 ;  /* 0x000000000000781c */ /* 0x000fe20000f0f070 */
[----:B------:R-:W-:-:S12]  /*10410*/  BRA `(.L_x_332) ;  /* 0xfffffff800647947 */ /* 0x000fd8000383ffff */
.L_x_319:
[----:B0-----:R0:W1:Y:S02]  /*10420*/  SYNCS.PHASECHK.TRANS64.TRYWAIT P0, [R7+URZ], R4 ;  /* 0x00000004070075a7 */ /* 0x001064000800017f */
[----:B-1----:R-:W-:Y:S05]  /*10430*/  @!P0 NANOSLEEP.SYNCS 0x989680 ;  /* 0x009896800000895d */ /* 0x002fea0003900000 */
[----:B------:R-:W1:Y:S02]  /*10440*/  @!P0 SYNCS.PHASECHK.TRANS64 P0, [R7+URZ], R4 ;  /* 0x00000004070085a7 */ /* 0x000e64000800007f */
[----:B-1----:R-:W-:Y:S05]  /*10450*/  @!P0 BRA `(.L_x_319) ;  /* 0xfffffffc00f08947 */ /* 0x002fea000383ffff */
[----:B------:R-:W-:Y:S05]  /*10460*/  BRA `(.L_x_333) ;  /* 0xfffffff800a87947 */ /* 0x000fea000383ffff */
.L_x_320:
[----:B0-----:R0:W1:Y:S02]  /*10470*/  SYNCS.PHASECHK.TRANS64.TRYWAIT P0, [R8+URZ], R5 ;  /* 0x00000005080075a7 */ /* 0x001064000800017f */
[----:B-1----:R-:W-:Y:S05]  /*10480*/  @!P0 NANOSLEEP.SYNCS 0x989680 ;  /* 0x009896800000895d */ /* 0x002fea0003900000 */
[----:B------:R-:W1:Y:S02]  /*10490*/  @!P0 SYNCS.PHASECHK.TRANS64 P0, [R8+URZ], R5 ;  /* 0x00000005080085a7 */ /* 0x000e64000800007f */
[----:B-1----:R-:W-:Y:S05]  /*104a0*/  @!P0 BRA `(.L_x_320) ;  /* 0xfffffffc00f08947 */ /* 0x002fea000383ffff */
[----:B------:R-:W-:Y:S05]  /*104b0*/  BRA `(.L_x_334) ;  /* 0xfffffff800b87947 */ /* 0x000fea000383ffff */
.L_x_321:
[----:B0-----:R0:W1:Y:S02]  /*104c0*/  SYNCS.PHASECHK.TRANS64.TRYWAIT P0, [R9+URZ], R4 ;  /* 0x00000004090075a7 */ /* 0x001064000800017f */
[----:B-1----:R-:W-:Y:S05]  /*104d0*/  @!P0 NANOSLEEP.SYNCS 0x989680 ;  /* 0x009896800000895d */ /* 0x002fea0003900000 */
[----:B------:R-:W1:Y:S02]  /*104e0*/  @!P0 SYNCS.PHASECHK.TRANS64 P0, [R9+URZ], R4 ;  /* 0x00000004090085a7 */ /* 0x000e64000800007f */
[----:B-1----:R-:W-:Y:S05]  /*104f0*/  @!P0 BRA `(.L_x_321) ;  /* 0xfffffffc00f08947 */ /* 0x002fea000383ffff */
[----:B------:R-:W-:Y:S05]  /*10500*/  BRA `(.L_x_335) ;  /* 0xfffffff800c87947 */ /* 0x000fea000383ffff */
.L_x_322:
[----:B0-----:R0:W1:Y:S02]  /*10510*/  SYNCS.PHASECHK.TRANS64.TRYWAIT P0, [R6+URZ], R5 ;  /* 0x00000005060075a7 */ /* 0x001064000800017f */
[----:B-1----:R-:W-:Y:S05]  /*10520*/  @!P0 NANOSLEEP.SYNCS 0x989680 ;  /* 0x009896800000895d */ /* 0x002fea0003900000 */
[----:B------:R-:W1:Y:S02]  /*10530*/  @!P0 SYNCS.PHASECHK.TRANS64 P0, [R6+URZ], R5 ;  /* 0x00000005060085a7 */ /* 0x000e64000800007f */
[----:B-1----:R-:W-:Y:S05]  /*10540*/  @!P0 BRA `(.L_x_322) ;  /* 0xfffffffc00f08947 */ /* 0x002fea000383ffff */
[----:B------:R-:W-:Y:S05]  /*10550*/  BRA `(.L_x_336) ;  /* 0xfffffff800d07947 */ /* 0x000fea000383ffff */
.L_x_337:
[----:B------:R-:W-:-:S00]  /*10560*/  BRA `(.L_x_337) ;  /* 0xfffffffc00fc7947 */ /* 0x000fc0000383ffff */
[----:B------:R-:W-:-:S00]  /*10570*/  NOP ;  /* 0x0000000000007918 */ /* 0x000fc00000000000 */
        /* <DEDUP_REMOVED lines=8> */
.L_x_338:


//--------------------- .nv.shared._ZN7cutlass13device_kernelINS_4gemm6kernel13GemmUniversalIN4cute5tupleIJiiiiEEENS1_10collective13CollectiveMmaINS1_37MainloopSm90TmaGmmaWarpSpecializedFP8ILi5ENS5_IJNS4_1CILi1EEENSA_ILi2EEESB_EEENS1_32KernelTmaWarpSpecializedPingpongEEENS5_IJNSA_ILi64EEENSA_ILi256EEENSA_ILi32EEEEEENS_12float_e4m3_tENS5_IJlSB_lEEESK_SL_NS4_8TiledMMAINS4_8MMA_AtomIJNS4_4SM904GMMA31MMA_64x256x32_F32E4M3E4M3_SS_TNILNSP_7ScaleInE1ELSR_1EEEEEENS4_6LayoutINS5_IJSB_SB_SB_EEENS5_IJNSA_ILi0EEESW_SW_EEEEENS5_IJNS4_10UnderscoreESZ_SZ_EEEEENS4_23SM90_TMA_LOAD_MULTICASTENS4_14ComposedLayoutINS4_7SwizzleILi1ELi4ELi3EEENS4_18smem_ptr_flag_bitsILi8EEENSU_INS5_IJNSA_ILi8EEESI_EEENS5_IJSI_SB_EEEEEEEvNS4_8identityENS4_13SM90_TMA_LOADES1C_vS1D_EENS_8epilogue10collective6detail29Sm90TmaWarpSpecializedAdapterINS1H_15DefaultEpilogueISK_SL_SL_NS1G_6thread17LinearCombinationISK_Li1EffLNS1L_9ScaleType4KindE0ELNS_15FloatRoundStyleE2ESK_EENS1_15EpilogueDefaultEEEEEvvEEEEvNT_6ParamsE --------------------------
	.section	.nv.shared._ZN7cutlass13device_kernelINS_4gemm6kernel13GemmUniversalIN4cute5tupleIJiiiiEEENS1_10collective13CollectiveMmaINS1_37MainloopSm90TmaGmmaWarpSpecializedFP8ILi5ENS5_IJNS4_1CILi1EEENSA_ILi2EEESB_EEENS1_32KernelTmaWarpSpecializedPingpongEEENS5_IJNSA_ILi64EEENSA_ILi256EEENSA_ILi32EEEEEENS_12float_e4m3_tENS5_IJlSB_lEEESK_SL_NS4_8TiledMMAINS4_8MMA_AtomIJNS4_4SM904GMMA31MMA_64x256x32_F32E4M3E4M3_SS_TNILNSP_7ScaleInE1ELSR_1EEEEEENS4_6LayoutINS5_IJSB_SB_SB_EEENS5_IJNSA_ILi0EEESW_SW_EEEEENS5_IJNS4_10UnderscoreESZ_SZ_EEEEENS4_23SM90_TMA_LOAD_MULTICASTENS4_14ComposedLayoutINS4_7SwizzleILi1ELi4ELi3EEENS4_18smem_ptr_flag_bitsILi8EEENSU_INS5_IJNSA_ILi8EEESI_EEENS5_IJSI_SB_EEEEEEEvNS4_8identityENS4_13SM90_TMA_LOADES1C_vS1D_EENS_8epilogue10collective6detail29Sm90TmaWarpSpecializedAdapterINS1H_15DefaultEpilogueISK_SL_SL_NS1G_6thread17LinearCombinationISK_Li1EffLNS1L_9ScaleType4KindE0ELNS_15FloatRoundStyleE2ESK_EENS1_15EpilogueDefaultEEEEEvvEEEEvNT_6ParamsE,"aw",@nobits
	.sectionflags	@""
	.align	16
	.zero		1024


//--------------------- .nv.shared.reserved.0     --------------------------
	.section	.nv.shared.reserved.0,"aw",@nobits
	.weak		__nv_reservedSMEM_offset_0_alias
	.size		__nv_reservedSMEM_offset_0_alias, 0, 0
	.other		__nv_reservedSMEM_offset_0_alias,@"STO_CUDA_RESERVED_SHARED STV_DEFAULT"
__nv_reservedSMEM_offset_0_alias:
	.zero		0


//--------------------- .nv.global                --------------------------
	.section	.nv.global,"aw",@nobits
.nv.global:
	.type		_ZN39_INTERNAL_348e5774_4_k_cu_2d30ecb8_33214cute1_E,@object
	.size		_ZN39_INTERNAL_348e5774_4_k_cu_2d30ecb8_33214cute1_E,(_ZN39_INTERNAL_348e5774_4_k_cu_2d30ecb8_33214cuda3std3__45__cpo6cbeginE - _ZN39_INTERNAL_348e5774_4_k_cu_2d30ecb8_33214cute1_E)
_ZN39_INTERNAL_348e5774_4_k_cu_2d30ecb8_33214cute1_E:
	.zero		1
	.type		_ZN39_INTERNAL_348e5774_4_k_cu_2d30ecb8_33214cuda3std3__45__cpo6cbeginE,@object
	.size		_ZN39_INTERNAL_348e5774_4_k_cu_2d30ecb8_33214cuda3std3__45__cpo6cbeginE,(_ZN39_INTERNAL_348e5774_4_k_cu_2d30ecb8_33214cuda3std3__48in_placeE - _ZN39_INTERNAL_348e5774_4_k_cu_2d30ecb8_33214cuda3std3__45__cpo6cbeginE)
_ZN39_INTERNAL_348e5774_4_k_cu_2d30ecb8_33214cuda3std3__45__cpo6cbeginE:
	.zero		1
	.type		_ZN39_INTERNAL_348e5774_4_k_cu_2d30ecb8_33214cuda3std3__48in_placeE,@object
	.size		_ZN39_INTERNAL_348e5774_4_k_cu_2d30ecb8_33214cuda3std3__48in_placeE,(_ZN39_INTERNAL_348e5774_4_k_cu_2d30ecb8_33214cuda3std6ranges3__45__cpo9iter_moveE - _ZN39_INTERNAL_348e5774_4_k_cu_2d30ecb8_33214cuda3std3__48in_placeE)
_ZN39_INTERNAL_348e5774_4_k_cu_2d30ecb8_33214cuda3std3__48in_placeE:
	.zero		1
	.type		_ZN39_INTERNAL_348e5774_4_k_cu_2d30ecb8_33214cuda3std6ranges3__45__cpo9iter_moveE,@object
	.size		_ZN39_INTERNAL_348e5774_4_k_cu_2d30ecb8_33214cuda3std6ranges3__45__cpo9iter_moveE,(_ZN39_INTERNAL_348e5774_4_k_cu_2d30ecb8_33214cuda3std3__45__cpo5beginE - _ZN39_INTERNAL_348e5774_4_k_cu_2d30ecb8_33214cuda3std6ranges3__45__cpo9iter_moveE)
_ZN39_INTERNAL_348e5774_4_k_cu_2d30ecb8_33214cuda3std6ranges3__45__cpo9iter_moveE:
	.zero		1
	.type		_ZN39_INTERNAL_348e5774_4_k_cu_2d30ecb8_33214cuda3std3__45__cpo5beginE,@object
	.size		_ZN39_INTERNAL_348e5774_4_k_cu_2d30ecb8_33214cuda3std3__45__cpo5beginE,(_ZN39_INTERNAL_348e5774_4_k_cu_2d30ecb8_33214cuda3std3__441_GLOBAL__N__348e5774_4_k_cu_2d30ecb8_33216ignoreE - _ZN39_INTERNAL_348e5774_4_k_cu_2d30ecb8_33214cuda3std3__45__cpo5beginE)
_ZN39_INTERNAL_348e5774_4_k_cu_2d30ecb8_33214cuda3std3__45__cpo5beginE:
	.zero		1
	.type		_ZN39_INTERNAL_348e5774_4_k_cu_2d30ecb8_33214cuda3std3__441_GLOBAL__N__348e5774_4_k_cu_2d30ecb8_33216ignoreE,@object
	.size		_ZN39_INTERNAL_348e5774_4_k_cu_2d30ecb8_33214cuda3std3__441_GLOBAL__N__348e5774_4_k_cu_2d30ecb8_33216ignoreE,(_ZN39_INTERNAL_348e5774_4_k_cu_2d30ecb8_33214cute7productE - _ZN39_INTERNAL_348e5774_4_k_cu_2d30ecb8_33214cuda3std3__441_GLOBAL__N__348e5774_4_k_cu_2d30ecb8_33216ignoreE)
_ZN39_INTERNAL_348e5774_4_k_cu_2d30ecb8_33214cuda3std3__441_GLOBAL__N__348e5774_4_k_cu_2d30ecb8_33216ignoreE:
	.zero		1
	.type		_ZN39_INTERNAL_348e5774_4_k_cu_2d30ecb8_33214cute7productE,@object
	.size		_ZN39_INTERNAL_348e5774_4_k_cu_2d30ecb8_33214cute7productE,(_ZN39_INTERNAL_348e5774_4_k_cu_2d30ecb8_33214cuda3std3__45__cpo3endE - _ZN39_INTERNAL_348e5774_4_k_cu_2d30ecb8_33214cute7productE)
_ZN39_INTERNAL_348e5774_4_k_cu_2d30ecb8_33214cute7productE:
	.zero		1
	.type		_ZN39_INTERNAL_348e5774_4_k_cu_2d30ecb8_33214cuda3std3__45__cpo3endE,@object
	.size		_ZN39_INTERNAL_348e5774_4_k_cu_2d30ecb8_33214cuda3std3__45__cpo3endE,(_ZN39_INTERNAL_348e5774_4_k_cu_2d30ecb8_33214cuda3std3__419piecewise_constructE - _ZN39_INTERNAL_348e5774_4_k_cu_2d30ecb8_33214cuda3std3__45__cpo3endE)
_ZN39_INTERNAL_348e5774_4_k_cu_2d30ecb8_33214cuda3std3__45__cpo3endE:
	.zero		1
	.type		_ZN39_INTERNAL_348e5774_4_k_cu_2d30ecb8_33214cuda3std3__419piecewise_constructE,@object
	.size		_ZN39_INTERNAL_348e5774_4_k_cu_2d30ecb8_33214cuda3std3__419piecewise_constructE,(_ZN39_INTERNAL_348e5774_4_k_cu_2d30ecb8_33214cuda3std3__45__cpo4cendE - _ZN39_INTERNAL_348e5774_4_k_cu_2d30ecb8_33214cuda3std3__419piecewise_constructE)
_ZN39_INTERNAL_348e5774_4_k_cu_2d30ecb8_33214cuda3std3__419piecewise_constructE:
	.zero		1
	.type		_ZN39_INTERNAL_348e5774_4_k_cu_2d30ecb8_33214cuda3std3__45__cpo4cendE,@object
	.size		_ZN39_INTERNAL_348e5774_4_k_cu_2d30ecb8_33214cuda3std3__45__cpo4cendE,(_ZN39_INTERNAL_348e5774_4_k_cu_2d30ecb8_33214cuda3std6ranges3__45__cpo4swapE - _ZN39_INTERNAL_348e5774_4_k_cu_2d30ecb8_33214cuda3std3__45__cpo4cendE)
_ZN39_INTERNAL_348e5774_4_k_cu_2d30ecb8_33214cuda3std3__45__cpo4cendE:
	.zero		1
	.type		_ZN39_INTERNAL_348e5774_4_k_cu_2d30ecb8_33214cuda3std6ranges3__45__cpo4swapE,@object
	.size		_ZN39_INTERNAL_348e5774_4_k_cu_2d30ecb8_33214cuda3std6ranges3__45__cpo4swapE,(.L_7 - _ZN39_INTERNAL_348e5774_4_k_cu_2d30ecb8_33214cuda3std6ranges3__45__cpo4swapE)
_ZN39_INTERNAL_348e5774_4_k_cu_2d30ecb8_33214cuda3std6ranges3__45__cpo4swapE:
	.zero		1
.L_7:


//--------------------- .nv.constant0._ZN7cutlass13device_kernelINS_4gemm6kernel13GemmUniversalIN4cute5tupleIJiiiiEEENS1_10collective13CollectiveMmaINS1_37MainloopSm90TmaGmmaWarpSpecializedFP8ILi5ENS5_IJNS4_1CILi1EEENSA_ILi2EEESB_EEENS1_32KernelTmaWarpSpecializedPingpongEEENS5_IJNSA_ILi64EEENSA_ILi256EEENSA_ILi32EEEEEENS_12float_e4m3_tENS5_IJlSB_lEEESK_SL_NS4_8TiledMMAINS4_8MMA_AtomIJNS4_4SM904GMMA31MMA_64x256x32_F32E4M3E4M3_SS_TNILNSP_7ScaleInE1ELSR_1EEEEEENS4_6LayoutINS5_IJSB_SB_SB_EEENS5_IJNSA_ILi0EEESW_SW_EEEEENS5_IJNS4_10UnderscoreESZ_SZ_EEEEENS4_23SM90_TMA_LOAD_MULTICASTENS4_14ComposedLayoutINS4_7SwizzleILi1ELi4ELi3EEENS4_18smem_ptr_flag_bitsILi8EEENSU_INS5_IJNSA_ILi8EEESI_EEENS5_IJSI_SB_EEEEEEEvNS4_8identityENS4_13SM90_TMA_LOADES1C_vS1D_EENS_8epilogue10collective6detail29Sm90TmaWarpSpecializedAdapterINS1H_15DefaultEpilogueISK_SL_SL_NS1G_6thread17LinearCombinationISK_Li1EffLNS1L_9ScaleType4KindE0ELNS_15FloatRoundStyleE2ESK_EENS1_15EpilogueDefaultEEEEEvvEEEEvNT_6ParamsE --------------------------
	.section	.nv.constant0._ZN7cutlass13device_kernelINS_4gemm6kernel13GemmUniversalIN4cute5tupleIJiiiiEEENS1_10collective13CollectiveMmaINS1_37MainloopSm90TmaGmmaWarpSpecializedFP8ILi5ENS5_IJNS4_1CILi1EEENSA_ILi2EEESB_EEENS1_32KernelTmaWarpSpecializedPingpongEEENS5_IJNSA_ILi64EEENSA_ILi256EEENSA_ILi32EEEEEENS_12float_e4m3_tENS5_IJlSB_lEEESK_SL_NS4_8TiledMMAINS4_8MMA_AtomIJNS4_4SM904GMMA31MMA_64x256x32_F32E4M3E4M3_SS_TNILNSP_7ScaleInE1ELSR_1EEEEEENS4_6LayoutINS5_IJSB_SB_SB_EEENS5_IJNSA_ILi0EEESW_SW_EEEEENS5_IJNS4_10UnderscoreESZ_SZ_EEEEENS4_23SM90_TMA_LOAD_MULTICASTENS4_14ComposedLayoutINS4_7SwizzleILi1ELi4ELi3EEENS4_18smem_ptr_flag_bitsILi8EEENSU_INS5_IJNSA_ILi8EEESI_EEENS5_IJSI_SB_EEEEEEEvNS4_8identityENS4_13SM90_TMA_LOADES1C_vS1D_EENS_8epilogue10collective6detail29Sm90TmaWarpSpecializedAdapterINS1H_15DefaultEpilogueISK_SL_SL_NS1G_6thread17LinearCombinationISK_Li1EffLNS1L_9ScaleType4KindE0ELNS_15FloatRoundStyleE2ESK_EENS1_15EpilogueDefaultEEEEEvvEEEEvNT_6ParamsE,"a",@progbits
	.sectionflags	@""
	.align	4
.nv.constant0._ZN7cutlass13device_kernelINS_4gemm6kernel13GemmUniversalIN4cute5tupleIJiiiiEEENS1_10collective13CollectiveMmaINS1_37MainloopSm90TmaGmmaWarpSpecializedFP8ILi5ENS5_IJNS4_1CILi1EEENSA_ILi2EEESB_EEENS1_32KernelTmaWarpSpecializedPingpongEEENS5_IJNSA_ILi64EEENSA_ILi256EEENSA_ILi32EEEEEENS_12float_e4m3_tENS5_IJlSB_lEEESK_SL_NS4_8TiledMMAINS4_8MMA_AtomIJNS4_4SM904GMMA31MMA_64x256x32_F32E4M3E4M3_SS_TNILNSP_7ScaleInE1ELSR_1EEEEEENS4_6LayoutINS5_IJSB_SB_SB_EEENS5_IJNSA_ILi0EEESW_SW_EEEEENS5_IJNS4_10UnderscoreESZ_SZ_EEEEENS4_23SM90_TMA_LOAD_MULTICASTENS4_14ComposedLayoutINS4_7SwizzleILi1ELi4ELi3EEENS4_18smem_ptr_flag_bitsILi8EEENSU_INS5_IJNSA_ILi8EEESI_EEENS5_IJSI_SB_EEEEEEEvNS4_8identityENS4_13SM90_TMA_LOADES1C_vS1D_EENS_8epilogue10collective6detail29Sm90TmaWarpSpecializedAdapterINS1H_15DefaultEpilogueISK_SL_SL_NS1G_6thread17LinearCombinationISK_Li1EffLNS1L_9ScaleType4KindE0ELNS_15FloatRoundStyleE2ESK_EENS1_15EpilogueDefaultEEEEEvvEEEEvNT_6ParamsE:
	.zero		1664


//--------------------- SYMBOLS --------------------------

	.type		.nv.reservedSmem.offset0,@object
	.size		.nv.reservedSmem.offset0,0x4
